//
// Generated by NVIDIA NVVM Compiler
//
// Compiler Build ID: CL-36424714
// Cuda compilation tools, release 13.0, V13.0.88
// Based on NVVM 20.0.0
//

.version 9.0
.target sm_100
.address_size 64

	// .globl	_Z20computeHistLocalSortPjiPiii
.extern .func  (.param .b32 func_retval0) vprintf
(
	.param .b64 vprintf_param_0,
	.param .b64 vprintf_param_1
)
;
.extern .shared .align 16 .b8 s_data[];
.global .align 1 .b8 $str[29] = {10, 45, 45, 45, 45, 45, 10, 68, 77, 46, 37, 100, 32, 45, 32, 37, 100, 32, 45, 32, 37, 100, 32, 60, 32, 37, 100, 10};
.extern .shared .align 16 .b8 localHistScan[];

.visible .entry _Z20computeHistLocalSortPjiPiii(
	.param .u64 .ptr .align 1 _Z20computeHistLocalSortPjiPiii_param_0,
	.param .u32 _Z20computeHistLocalSortPjiPiii_param_1,
	.param .u64 .ptr .align 1 _Z20computeHistLocalSortPjiPiii_param_2,
	.param .u32 _Z20computeHistLocalSortPjiPiii_param_3,
	.param .u32 _Z20computeHistLocalSortPjiPiii_param_4
)
{
	.local .align 16 .b8 	__local_depot0[16];
	.reg .b64 	%SP;
	.reg .b64 	%SPL;
	.reg .pred 	%p<18>;
	.reg .b32 	%r<108>;
	.reg .b64 	%rd<14>;

	mov.u64 	%SPL, __local_depot0;
	cvta.local.u64 	%SP, %SPL;
	ld.param.u64 	%rd3, [_Z20computeHistLocalSortPjiPiii_param_0];
	ld.param.u32 	%r37, [_Z20computeHistLocalSortPjiPiii_param_1];
	ld.param.u64 	%rd4, [_Z20computeHistLocalSortPjiPiii_param_2];
	ld.param.u32 	%r35, [_Z20computeHistLocalSortPjiPiii_param_3];
	ld.param.u32 	%r36, [_Z20computeHistLocalSortPjiPiii_param_4];
	mov.u32 	%r1, %ntid.x;
	mov.u32 	%r2, %ctaid.x;
	mul.lo.s32 	%r38, %r1, %r2;
	mov.u32 	%r3, %tid.x;
	add.s32 	%r4, %r38, %r3;
	mov.u32 	%r39, %nctaid.x;
	add.s32 	%r40, %r39, -1;
	setp.eq.s32 	%p2, %r2, %r40;
	sub.s32 	%r41, %r37, %r38;
	selp.b32 	%r5, %r41, %r1, %p2;
	setp.ge.s32 	%p3, %r4, %r37;
	@%p3 bra 	$L__BB0_22;
	cvta.to.global.u64 	%rd5, %rd3;
	mul.wide.s32 	%rd6, %r4, 4;
	add.s64 	%rd1, %rd5, %rd6;
	ld.global.u32 	%r42, [%rd1];
	shl.b32 	%r43, %r3, 2;
	mov.u32 	%r44, s_data;
	add.s32 	%r6, %r44, %r43;
	st.shared.u32 	[%r6], %r42;
	bar.sync 	0;
	setp.lt.s32 	%p4, %r35, 1;
	@%p4 bra 	$L__BB0_21;
	shl.b32 	%r47, %r1, 1;
	shl.b32 	%r48, %r1, 2;
	add.s32 	%r7, %r6, %r48;
	add.s32 	%r8, %r3, %r47;
	add.s32 	%r9, %r7, %r48;
	add.s32 	%r49, %r47, %r5;
	shl.b32 	%r50, %r49, 2;
	add.s32 	%r10, %r44, %r50;
	sub.s32 	%r52, %r49, %r1;
	shl.b32 	%r53, %r52, 2;
	add.s32 	%r11, %r44, %r53;
	or.b32  	%r54, %r3, %r2;
	setp.eq.s32 	%p5, %r54, 0;
	setp.gt.s32 	%p6, %r5, 1;
	and.pred  	%p1, %p5, %p6;
	add.u64 	%rd7, %SP, 0;
	add.u64 	%rd2, %SPL, 0;
	mov.b32 	%r100, 0;
	not.pred 	%p13, %p1;
	mov.u64 	%rd8, $str;
$L__BB0_3:
	setp.eq.s32 	%p7, %r3, 0;
	ld.shared.u32 	%r56, [%r6];
	add.s32 	%r14, %r100, %r36;
	shr.u32 	%r57, %r56, %r14;
	and.b32  	%r58, %r57, 1;
	st.shared.u32 	[%r7], %r58;
	bar.sync 	0;
	mov.b32 	%r101, 0;
	@%p7 bra 	$L__BB0_5;
	ld.shared.u32 	%r101, [%r7+-4];
$L__BB0_5:
	setp.lt.u32 	%p8, %r1, 2;
	st.shared.u32 	[%r9], %r101;
	bar.sync 	0;
	@%p8 bra 	$L__BB0_10;
	mov.b32 	%r102, 1;
$L__BB0_7:
	ld.shared.u32 	%r103, [%r9];
	setp.lt.u32 	%p9, %r3, %r102;
	@%p9 bra 	$L__BB0_9;
	sub.s32 	%r60, %r8, %r102;
	shl.b32 	%r61, %r60, 2;
	add.s32 	%r63, %r44, %r61;
	ld.shared.u32 	%r64, [%r63];
	add.s32 	%r103, %r64, %r103;
$L__BB0_9:
	bar.sync 	0;
	st.shared.u32 	[%r9], %r103;
	bar.sync 	0;
	shl.b32 	%r102, %r102, 1;
	setp.lt.u32 	%p10, %r102, %r1;
	@%p10 bra 	$L__BB0_7;
$L__BB0_10:
	ld.shared.u32 	%r22, [%r10+-4];
	ld.shared.u32 	%r23, [%r11+-4];
	ld.shared.u32 	%r24, [%r7];
	setp.ne.s32 	%p11, %r24, 0;
	@%p11 bra 	$L__BB0_12;
	ld.shared.u32 	%r65, [%r9];
	sub.s32 	%r104, %r3, %r65;
$L__BB0_12:
	setp.ne.s32 	%p12, %r24, 1;
	@%p12 bra 	$L__BB0_14;
	ld.shared.u32 	%r66, [%r9];
	add.s32 	%r67, %r22, %r23;
	sub.s32 	%r68, %r5, %r67;
	add.s32 	%r104, %r68, %r66;
$L__BB0_14:
	bar.sync 	0;
	st.shared.u32 	[%r9], %r104;
	mov.b32 	%r69, 0;
	st.shared.u32 	[%r7], %r69;
	bar.sync 	0;
	ld.shared.u32 	%r70, [%r6];
	ld.shared.u32 	%r71, [%r9];
	add.s32 	%r72, %r71, %r1;
	shl.b32 	%r73, %r72, 2;
	add.s32 	%r75, %r44, %r73;
	st.shared.u32 	[%r75], %r70;
	bar.sync 	0;
	ld.shared.u32 	%r76, [%r7];
	st.shared.u32 	[%r6], %r76;
	bar.sync 	0;
	@%p13 bra 	$L__BB0_20;
	mov.b32 	%r107, 1;
	ld.shared.u32 	%r106, [s_data];
$L__BB0_16:
	shl.b32 	%r78, %r107, 2;
	add.s32 	%r80, %r44, %r78;
	ld.shared.u32 	%r32, [%r80];
	shr.u32 	%r81, %r32, %r14;
	and.b32  	%r82, %r81, 1;
	shr.u32 	%r83, %r106, %r14;
	and.b32  	%r84, %r83, 1;
	setp.ge.u32 	%p14, %r82, %r84;
	@%p14 bra 	$L__BB0_19;
	setp.ne.s32 	%p16, %r2, 0;
	@%p16 bra 	$L__BB0_20;
	mov.b32 	%r85, 1;
	mov.b32 	%r86, 0;
	st.local.v4.u32 	[%rd2], {%r100, %r107, %r86, %r85};
	cvta.global.u64 	%rd9, %rd8;
	{ // callseq 0, 0
	.param .b64 param0;
	st.param.b64 	[param0], %rd9;
	.param .b64 param1;
	st.param.b64 	[param1], %rd7;
	.param .b32 retval0;
	call.uni (retval0), 
	vprintf, 
	(
	param0, 
	param1
	);
	ld.param.b32 	%r87, [retval0];
	} // callseq 0
	bra.uni 	$L__BB0_20;
$L__BB0_19:
	add.s32 	%r107, %r107, 1;
	setp.ne.s32 	%p15, %r107, %r5;
	mov.u32 	%r106, %r32;
	@%p15 bra 	$L__BB0_16;
$L__BB0_20:
	bar.sync 	0;
	add.s32 	%r100, %r100, 1;
	setp.ne.s32 	%p17, %r100, %r35;
	@%p17 bra 	$L__BB0_3;
$L__BB0_21:
	ld.shared.u32 	%r89, [%r6];
	st.global.u32 	[%rd1], %r89;
	bar.sync 	0;
	ld.shared.u32 	%r90, [%r6];
	shr.u32 	%r91, %r90, %r36;
	mov.b32 	%r92, -1;
	shl.b32 	%r93, %r92, %r35;
	not.b32 	%r94, %r93;
	and.b32  	%r95, %r91, %r94;
	shl.b32 	%r96, %r2, %r35;
	add.s32 	%r97, %r95, %r96;
	cvta.to.global.u64 	%rd11, %rd4;
	mul.wide.s32 	%rd12, %r97, 4;
	add.s64 	%rd13, %rd11, %rd12;
	atom.global.add.u32 	%r98, [%rd13], 1;
$L__BB0_22:
	ret;

}
	// .globl	_Z7scatterPjS_iPiS0_ii
.visible .entry _Z7scatterPjS_iPiS0_ii(
	.param .u64 .ptr .align 1 _Z7scatterPjS_iPiS0_ii_param_0,
	.param .u64 .ptr .align 1 _Z7scatterPjS_iPiS0_ii_param_1,
	.param .u32 _Z7scatterPjS_iPiS0_ii_param_2,
	.param .u64 .ptr .align 1 _Z7scatterPjS_iPiS0_ii_param_3,
	.param .u64 .ptr .align 1 _Z7scatterPjS_iPiS0_ii_param_4,
	.param .u32 _Z7scatterPjS_iPiS0_ii_param_5,
	.param .u32 _Z7scatterPjS_iPiS0_ii_param_6
)
{
	.reg .pred 	%p<12>;
	.reg .b32 	%r<143>;
	.reg .b64 	%rd<23>;

	ld.param.u64 	%rd2, [_Z7scatterPjS_iPiS0_ii_param_0];
	ld.param.u64 	%rd3, [_Z7scatterPjS_iPiS0_ii_param_1];
	ld.param.u32 	%r37, [_Z7scatterPjS_iPiS0_ii_param_2];
	ld.param.u64 	%rd5, [_Z7scatterPjS_iPiS0_ii_param_3];
	ld.param.u64 	%rd4, [_Z7scatterPjS_iPiS0_ii_param_4];
	ld.param.u32 	%r38, [_Z7scatterPjS_iPiS0_ii_param_5];
	ld.param.u32 	%r39, [_Z7scatterPjS_iPiS0_ii_param_6];
	cvta.to.global.u64 	%rd1, %rd5;
	mov.u32 	%r1, %ctaid.x;
	mov.u32 	%r40, %ntid.x;
	mov.u32 	%r2, %tid.x;
	mad.lo.s32 	%r3, %r1, %r40, %r2;
	setp.ne.s32 	%p1, %r2, 0;
	@%p1 bra 	$L__BB1_15;
	mov.b32 	%r41, 0;
	st.shared.u32 	[localHistScan], %r41;
	setp.lt.s32 	%p2, %r38, 2;
	@%p2 bra 	$L__BB1_15;
	mul.lo.s32 	%r4, %r38, %r1;
	add.s32 	%r5, %r4, -1;
	add.s32 	%r6, %r38, -1;
	add.s32 	%r44, %r38, -2;
	and.b32  	%r7, %r6, 15;
	setp.lt.u32 	%p3, %r44, 15;
	mov.b32 	%r138, 1;
	mov.b32 	%r136, 0;
	@%p3 bra 	$L__BB1_6;
	mov.u32 	%r47, localHistScan;
	add.s32 	%r132, %r47, 32;
	and.b32  	%r48, %r6, -16;
	neg.s32 	%r134, %r48;
	mov.b32 	%r133, 0;
	mov.u32 	%r131, %r4;
	mov.u32 	%r136, %r133;
$L__BB1_4:
	.pragma "nounroll";
	mul.wide.s32 	%rd6, %r131, 4;
	add.s64 	%rd7, %rd1, %rd6;
	ld.global.u32 	%r49, [%rd7];
	add.s32 	%r50, %r49, %r136;
	st.shared.u32 	[%r132+-28], %r50;
	ld.global.u32 	%r51, [%rd7+4];
	add.s32 	%r52, %r51, %r50;
	ld.global.u32 	%r53, [%rd7+8];
	add.s32 	%r54, %r53, %r52;
	st.shared.v2.u32 	[%r132+-24], {%r52, %r54};
	ld.global.u32 	%r55, [%rd7+12];
	add.s32 	%r56, %r55, %r54;
	ld.global.u32 	%r57, [%rd7+16];
	add.s32 	%r58, %r57, %r56;
	ld.global.u32 	%r59, [%rd7+20];
	add.s32 	%r60, %r59, %r58;
	ld.global.u32 	%r61, [%rd7+24];
	add.s32 	%r62, %r61, %r60;
	st.shared.v4.u32 	[%r132+-16], {%r56, %r58, %r60, %r62};
	ld.global.u32 	%r63, [%rd7+28];
	add.s32 	%r64, %r63, %r62;
	ld.global.u32 	%r65, [%rd7+32];
	add.s32 	%r66, %r65, %r64;
	ld.global.u32 	%r67, [%rd7+36];
	add.s32 	%r68, %r67, %r66;
	ld.global.u32 	%r69, [%rd7+40];
	add.s32 	%r70, %r69, %r68;
	st.shared.v4.u32 	[%r132], {%r64, %r66, %r68, %r70};
	ld.global.u32 	%r71, [%rd7+44];
	add.s32 	%r72, %r71, %r70;
	ld.global.u32 	%r73, [%rd7+48];
	add.s32 	%r74, %r73, %r72;
	ld.global.u32 	%r75, [%rd7+52];
	add.s32 	%r76, %r75, %r74;
	ld.global.u32 	%r77, [%rd7+56];
	add.s32 	%r78, %r77, %r76;
	st.shared.v4.u32 	[%r132+16], {%r72, %r74, %r76, %r78};
	ld.global.u32 	%r79, [%rd7+60];
	add.s32 	%r136, %r79, %r78;
	st.shared.u32 	[%r132+32], %r136;
	add.s32 	%r134, %r134, 16;
	add.s32 	%r133, %r133, 16;
	add.s32 	%r132, %r132, 64;
	add.s32 	%r131, %r131, 16;
	setp.ne.s32 	%p4, %r134, 0;
	@%p4 bra 	$L__BB1_4;
	add.s32 	%r138, %r133, 1;
$L__BB1_6:
	setp.eq.s32 	%p5, %r7, 0;
	@%p5 bra 	$L__BB1_15;
	and.b32  	%r22, %r6, 7;
	setp.lt.u32 	%p6, %r7, 8;
	@%p6 bra 	$L__BB1_9;
	add.s32 	%r80, %r5, %r138;
	mul.wide.s32 	%rd8, %r80, 4;
	add.s64 	%rd9, %rd1, %rd8;
	ld.global.u32 	%r81, [%rd9];
	add.s32 	%r82, %r81, %r136;
	shl.b32 	%r83, %r138, 2;
	mov.u32 	%r84, localHistScan;
	add.s32 	%r85, %r84, %r83;
	st.shared.u32 	[%r85], %r82;
	ld.global.u32 	%r86, [%rd9+4];
	add.s32 	%r87, %r86, %r82;
	st.shared.u32 	[%r85+4], %r87;
	ld.global.u32 	%r88, [%rd9+8];
	add.s32 	%r89, %r88, %r87;
	st.shared.u32 	[%r85+8], %r89;
	ld.global.u32 	%r90, [%rd9+12];
	add.s32 	%r91, %r90, %r89;
	st.shared.u32 	[%r85+12], %r91;
	ld.global.u32 	%r92, [%rd9+16];
	add.s32 	%r93, %r92, %r91;
	st.shared.u32 	[%r85+16], %r93;
	ld.global.u32 	%r94, [%rd9+20];
	add.s32 	%r95, %r94, %r93;
	st.shared.u32 	[%r85+20], %r95;
	ld.global.u32 	%r96, [%rd9+24];
	add.s32 	%r97, %r96, %r95;
	st.shared.u32 	[%r85+24], %r97;
	ld.global.u32 	%r98, [%rd9+28];
	add.s32 	%r99, %r98, %r97;
	st.shared.u32 	[%r85+28], %r99;
	add.s32 	%r138, %r138, 8;
$L__BB1_9:
	setp.eq.s32 	%p7, %r22, 0;
	@%p7 bra 	$L__BB1_15;
	and.b32  	%r25, %r6, 3;
	setp.lt.u32 	%p8, %r22, 4;
	@%p8 bra 	$L__BB1_12;
	add.s32 	%r100, %r5, %r138;
	shl.b32 	%r101, %r138, 2;
	mov.u32 	%r102, localHistScan;
	add.s32 	%r103, %r102, %r101;
	ld.shared.u32 	%r104, [%r103+-4];
	mul.wide.s32 	%rd10, %r100, 4;
	add.s64 	%rd11, %rd1, %rd10;
	ld.global.u32 	%r105, [%rd11];
	add.s32 	%r106, %r105, %r104;
	st.shared.u32 	[%r103], %r106;
	ld.global.u32 	%r107, [%rd11+4];
	add.s32 	%r108, %r107, %r106;
	st.shared.u32 	[%r103+4], %r108;
	ld.global.u32 	%r109, [%rd11+8];
	add.s32 	%r110, %r109, %r108;
	st.shared.u32 	[%r103+8], %r110;
	ld.global.u32 	%r111, [%rd11+12];
	add.s32 	%r112, %r111, %r110;
	st.shared.u32 	[%r103+12], %r112;
	add.s32 	%r138, %r138, 4;
$L__BB1_12:
	setp.eq.s32 	%p9, %r25, 0;
	@%p9 bra 	$L__BB1_15;
	shl.b32 	%r113, %r138, 2;
	mov.u32 	%r114, localHistScan;
	add.s32 	%r142, %r114, %r113;
	add.s32 	%r115, %r138, %r4;
	add.s32 	%r141, %r115, -1;
	neg.s32 	%r140, %r25;
$L__BB1_14:
	.pragma "nounroll";
	mul.wide.s32 	%rd12, %r141, 4;
	add.s64 	%rd13, %rd1, %rd12;
	ld.shared.u32 	%r116, [%r142+-4];
	ld.global.u32 	%r117, [%rd13];
	add.s32 	%r118, %r117, %r116;
	st.shared.u32 	[%r142], %r118;
	add.s32 	%r142, %r142, 4;
	add.s32 	%r141, %r141, 1;
	add.s32 	%r140, %r140, 1;
	setp.ne.s32 	%p10, %r140, 0;
	@%p10 bra 	$L__BB1_14;
$L__BB1_15:
	bar.sync 	0;
	setp.ge.s32 	%p11, %r3, %r37;
	@%p11 bra 	$L__BB1_17;
	cvta.to.global.u64 	%rd14, %rd2;
	mul.wide.s32 	%rd15, %r3, 4;
	add.s64 	%rd16, %rd14, %rd15;
	ld.global.u32 	%r119, [%rd16];
	shr.u32 	%r120, %r119, %r39;
	add.s32 	%r121, %r38, -1;
	and.b32  	%r122, %r120, %r121;
	mad.lo.s32 	%r123, %r38, %r1, %r122;
	cvta.to.global.u64 	%rd17, %rd4;
	mul.wide.s32 	%rd18, %r123, 4;
	add.s64 	%rd19, %rd17, %rd18;
	ld.global.u32 	%r124, [%rd19];
	add.s32 	%r125, %r124, %r2;
	shl.b32 	%r126, %r122, 2;
	mov.u32 	%r127, localHistScan;
	add.s32 	%r128, %r127, %r126;
	ld.shared.u32 	%r129, [%r128];
	sub.s32 	%r130, %r125, %r129;
	cvta.to.global.u64 	%rd20, %rd3;
	mul.wide.s32 	%rd21, %r130, 4;
	add.s64 	%rd22, %rd20, %rd21;
	st.global.u32 	[%rd22], %r119;
$L__BB1_17:
	ret;

}


// ===== COMPILED SASS (sm_100) =====

	.target	sm_100

	.elftype	@"ET_EXEC"


//--------------------- .note.nv.tkinfo           --------------------------
	.section	.note.nv.tkinfo,"",@"SHT_NOTE"
	.sectionflags	@"SHF_NOTE_NV_TKINFO"
	.tkinfo
        /*0018*/ 	.word	0x00000002
        /*0030*/ 	.string	""
        /*0030*/ 	.string	"ptxas"
        /*0030*/ 	.string	"Cuda compilation tools, release 13.0, V13.0.88"
        /*0030*/ 	.string	"Build cuda_13.0.r13.0/compiler.36424714_0"
        /*0030*/ 	.string	"-arch sm_100 -m 64 "



//--------------------- .note.nv.cuinfo           --------------------------
	.section	.note.nv.cuinfo,"",@"SHT_NOTE"
	.sectionflags	@"SHF_NOTE_NV_CUINFO"
        /*0018*/ 	.short	0x0002
        /*001a*/ 	.short	0x0064
        /*001c*/ 	.short	0x0082
	.zero		2


//--------------------- .nv.info                  --------------------------
	.section	.nv.info,"",@"SHT_CUDA_INFO"
	.align	4


	//----- nvinfo : EIATTR_REGCOUNT
	.align		4
        /*0000*/ 	.byte	0x04, 0x2f
        /*0002*/ 	.short	(.L_2 - .L_1)
	.align		4
.L_1:
        /*0004*/ 	.word	index@(_Z20computeHistLocalSortPjiPiii)
        /*0008*/ 	.word	0x00000020


	//----- nvinfo : EIATTR_FRAME_SIZE
	.align		4
.L_2:
        /*000c*/ 	.byte	0x04, 0x11
        /*000e*/ 	.short	(.L_4 - .L_3)
	.align		4
.L_3:
        /*0010*/ 	.word	index@(_Z20computeHistLocalSortPjiPiii)
        /*0014*/ 	.word	0x00000010


	//----- nvinfo : EIATTR_REGCOUNT
	.align		4
.L_4:
        /*0018*/ 	.byte	0x04, 0x2f
        /*001a*/ 	.short	(.L_6 - .L_5)
	.align		4
.L_5:
        /*001c*/ 	.word	index@(_Z7scatterPjS_iPiS0_ii)
        /*0020*/ 	.word	0x0000001e


	//----- nvinfo : EIATTR_FRAME_SIZE
	.align		4
.L_6:
        /*0024*/ 	.byte	0x04, 0x11
        /*0026*/ 	.short	(.L_8 - .L_7)
	.align		4
.L_7:
        /*0028*/ 	.word	index@(_Z7scatterPjS_iPiS0_ii)
        /*002c*/ 	.word	0x00000000


	//----- nvinfo : EIATTR_MIN_STACK_SIZE
	.align		4
.L_8:
        /*0030*/ 	.byte	0x04, 0x12
        /*0032*/ 	.short	(.L_10 - .L_9)
	.align		4
.L_9:
        /*0034*/ 	.word	index@(_Z7scatterPjS_iPiS0_ii)
        /*0038*/ 	.word	0x00000000


	//----- nvinfo : EIATTR_MIN_STACK_SIZE
	.align		4
.L_10:
        /*003c*/ 	.byte	0x04, 0x12
        /*003e*/ 	.short	(.L_12 - .L_11)
	.align		4
.L_11:
        /*0040*/ 	.word	index@(_Z20computeHistLocalSortPjiPiii)
        /*0044*/ 	.word	0x00000010
.L_12:


//--------------------- .nv.compat                --------------------------
	.section	.nv.compat,"",@"SHT_CUDA_COMPAT_INFO"
	.align	4
        /*0000*/ 	.byte	0x02, 0x09, 0x00, 0x00, 0x02, 0x02, 0x01, 0x00, 0x02, 0x05, 0x05, 0x00, 0x03, 0x07, 0x01, 0x01
        /*0010*/ 	.byte	0x02, 0x03, 0x00, 0x00, 0x02, 0x06, 0x01, 0x00, 0x04, 0x0b, 0x08, 0x00, 0x09, 0x00, 0x00, 0x00
        /*0020*/ 	.byte	0x00, 0x00, 0x00, 0x00


//--------------------- .nv.info._Z7scatterPjS_iPiS0_ii --------------------------
	.section	.nv.info._Z7scatterPjS_iPiS0_ii,"",@"SHT_CUDA_INFO"
	.sectionflags	@""
	.align	4


	//----- nvinfo : EIATTR_CUDA_API_VERSION
	.align		4
        /*0000*/ 	.byte	0x04, 0x37
        /*0002*/ 	.short	(.L_14 - .L_13)
.L_13:
        /*0004*/ 	.word	0x00000082


	//----- nvinfo : EIATTR_KPARAM_INFO
	.align		4
.L_14:
        /*0008*/ 	.byte	0x04, 0x17
        /*000a*/ 	.short	(.L_16 - .L_15)
.L_15:
        /*000c*/ 	.word	0x00000000
        /*0010*/ 	.short	0x0006
        /*0012*/ 	.short	0x002c
        /*0014*/ 	.byte	0x00, 0xf0, 0x11, 0x00


	//----- nvinfo : EIATTR_KPARAM_INFO
	.align		4
.L_16:
        /*0018*/ 	.byte	0x04, 0x17
        /*001a*/ 	.short	(.L_18 - .L_17)
.L_17:
        /*001c*/ 	.word	0x00000000
        /*0020*/ 	.short	0x0005
        /*0022*/ 	.short	0x0028
        /*0024*/ 	.byte	0x00, 0xf0, 0x11, 0x00


	//----- nvinfo : EIATTR_KPARAM_INFO
	.align		4
.L_18:
        /*0028*/ 	.byte	0x04, 0x17
        /*002a*/ 	.short	(.L_20 - .L_19)
.L_19:
        /*002c*/ 	.word	0x00000000
        /*0030*/ 	.short	0x0004
        /*0032*/ 	.short	0x0020
        /*0034*/ 	.byte	0x00, 0xf5, 0x21, 0x00


	//----- nvinfo : EIATTR_KPARAM_INFO
	.align		4
.L_20:
        /*0038*/ 	.byte	0x04, 0x17
        /*003a*/ 	.short	(.L_22 - .L_21)
.L_21:
        /*003c*/ 	.word	0x00000000
        /*0040*/ 	.short	0x0003
        /*0042*/ 	.short	0x0018
        /*0044*/ 	.byte	0x00, 0xf5, 0x21, 0x00


	//----- nvinfo : EIATTR_KPARAM_INFO
	.align		4
.L_22:
        /*0048*/ 	.byte	0x04, 0x17
        /*004a*/ 	.short	(.L_24 - .L_23)
.L_23:
        /*004c*/ 	.word	0x00000000
        /*0050*/ 	.short	0x0002
        /*0052*/ 	.short	0x0010
        /*0054*/ 	.byte	0x00, 0xf0, 0x11, 0x00


	//----- nvinfo : EIATTR_KPARAM_INFO
	.align		4
.L_24:
        /*0058*/ 	.byte	0x04, 0x17
        /*005a*/ 	.short	(.L_26 - .L_25)
.L_25:
        /*005c*/ 	.word	0x00000000
        /*0060*/ 	.short	0x0001
        /*0062*/ 	.short	0x0008
        /*0064*/ 	.byte	0x00, 0xf5, 0x21, 0x00


	//----- nvinfo : EIATTR_KPARAM_INFO
	.align		4
.L_26:
        /*0068*/ 	.byte	0x04, 0x17
        /*006a*/ 	.short	(.L_28 - .L_27)
.L_27:
        /*006c*/ 	.word	0x00000000
        /*0070*/ 	.short	0x0000
        /*0072*/ 	.short	0x0000
        /*0074*/ 	.byte	0x00, 0xf5, 0x21, 0x00


	//----- nvinfo : EIATTR_SPARSE_MMA_MASK
	.align		4
.L_28:
        /*0078*/ 	.byte	0x03, 0x50
        /*007a*/ 	.short	0x0000


	//----- nvinfo : EIATTR_MAXREG_COUNT
	.align		4
        /*007c*/ 	.byte	0x03, 0x1b
        /*007e*/ 	.short	0x00ff


	//----- nvinfo : EIATTR_NUM_BARRIERS
	.align		4
        /*0080*/ 	.byte	0x02, 0x4c
        /*0082*/ 	.byte	0x01
	.zero		1


	//----- nvinfo : EIATTR_MERCURY_ISA_VERSION
	.align		4
        /*0084*/ 	.byte	0x03, 0x5f
        /*0086*/ 	.short	0x0101


	//----- nvinfo : EIATTR_VRC_CTA_INIT_COUNT
	.align		4
        /*0088*/ 	.byte	0x02, 0x4a
	.zero		1
	.zero		1


	//----- nvinfo : EIATTR_EXIT_INSTR_OFFSETS
	.align		4
        /*008c*/ 	.byte	0x04, 0x1c
        /*008e*/ 	.short	(.L_30 - .L_29)


	//   ....[0]....
.L_29:
        /*0090*/ 	.word	0x000009b0


	//   ....[1]....
        /*0094*/ 	.word	0x00000b00


	//----- nvinfo : EIATTR_CRS_STACK_SIZE
	.align		4
.L_30:
        /*0098*/ 	.byte	0x04, 0x1e
        /*009a*/ 	.short	(.L_32 - .L_31)
.L_31:
        /*009c*/ 	.word	0x00000000


	//----- nvinfo : EIATTR_CBANK_PARAM_SIZE
	.align		4
.L_32:
        /*00a0*/ 	.byte	0x03, 0x19
        /*00a2*/ 	.short	0x0030


	//----- nvinfo : EIATTR_PARAM_CBANK
	.align		4
        /*00a4*/ 	.byte	0x04, 0x0a
        /*00a6*/ 	.short	(.L_34 - .L_33)
	.align		4
.L_33:
        /*00a8*/ 	.word	index@(.nv.constant0._Z7scatterPjS_iPiS0_ii)
        /*00ac*/ 	.short	0x0380
        /*00ae*/ 	.short	0x0030


	//----- nvinfo : EIATTR_SW_WAR
	.align		4
.L_34:
        /*00b0*/ 	.byte	0x04, 0x36
        /*00b2*/ 	.short	(.L_36 - .L_35)
.L_35:
        /*00b4*/ 	.word	0x00000008
.L_36:


//--------------------- .nv.info._Z20computeHistLocalSortPjiPiii --------------------------
	.section	.nv.info._Z20computeHistLocalSortPjiPiii,"",@"SHT_CUDA_INFO"
	.sectionflags	@""
	.align	4


	//----- nvinfo : EIATTR_CUDA_API_VERSION
	.align		4
        /*0000*/ 	.byte	0x04, 0x37
        /*0002*/ 	.short	(.L_38 - .L_37)
.L_37:
        /*0004*/ 	.word	0x00000082


	//----- nvinfo : EIATTR_KPARAM_INFO
	.align		4
.L_38:
        /*0008*/ 	.byte	0x04, 0x17
        /*000a*/ 	.short	(.L_40 - .L_39)
.L_39:
        /*000c*/ 	.word	0x00000000
        /*0010*/ 	.short	0x0004
        /*0012*/ 	.short	0x001c
        /*0014*/ 	.byte	0x00, 0xf0, 0x11, 0x00


	//----- nvinfo : EIATTR_KPARAM_INFO
	.align		4
.L_40:
        /*0018*/ 	.byte	0x04, 0x17
        /*001a*/ 	.short	(.L_42 - .L_41)
.L_41:
        /*001c*/ 	.word	0x00000000
        /*0020*/ 	.short	0x0003
        /*0022*/ 	.short	0x0018
        /*0024*/ 	.byte	0x00, 0xf0, 0x11, 0x00


	//----- nvinfo : EIATTR_KPARAM_INFO
	.align		4
.L_42:
        /*0028*/ 	.byte	0x04, 0x17
        /*002a*/ 	.short	(.L_44 - .L_43)
.L_43:
        /*002c*/ 	.word	0x00000000
        /*0030*/ 	.short	0x0002
        /*0032*/ 	.short	0x0010
        /*0034*/ 	.byte	0x00, 0xf5, 0x21, 0x00


	//----- nvinfo : EIATTR_KPARAM_INFO
	.align		4
.L_44:
        /*0038*/ 	.byte	0x04, 0x17
        /*003a*/ 	.short	(.L_46 - .L_45)
.L_45:
        /*003c*/ 	.word	0x00000000
        /*0040*/ 	.short	0x0001
        /*0042*/ 	.short	0x0008
        /*0044*/ 	.byte	0x00, 0xf0, 0x11, 0x00


	//----- nvinfo : EIATTR_KPARAM_INFO
	.align		4
.L_46:
        /*0048*/ 	.byte	0x04, 0x17
        /*004a*/ 	.short	(.L_48 - .L_47)
.L_47:
        /*004c*/ 	.word	0x00000000
        /*0050*/ 	.short	0x0000
        /*0052*/ 	.short	0x0000
        /*0054*/ 	.byte	0x00, 0xf5, 0x21, 0x00


	//----- nvinfo : EIATTR_SPARSE_MMA_MASK
	.align		4
.L_48:
        /*0058*/ 	.byte	0x03, 0x50
        /*005a*/ 	.short	0x0000


	//----- nvinfo : EIATTR_MAXREG_COUNT
	.align		4
        /*005c*/ 	.byte	0x03, 0x1b
        /*005e*/ 	.short	0x00ff


	//----- nvinfo : EIATTR_NUM_BARRIERS
	.align		4
        /*0060*/ 	.byte	0x02, 0x4c
        /*0062*/ 	.byte	0x01
	.zero		1


	//----- nvinfo : EIATTR_EXTERNS
	.align		4
        /*0064*/ 	.byte	0x04, 0x0f
        /*0066*/ 	.short	(.L_50 - .L_49)


	//   ....[0]....
	.align		4
.L_49:
        /*0068*/ 	.word	index@(vprintf)


	//----- nvinfo : EIATTR_MERCURY_ISA_VERSION
	.align		4
.L_50:
        /*006c*/ 	.byte	0x03, 0x5f
        /*006e*/ 	.short	0x0101


	//----- nvinfo : EIATTR_VRC_CTA_INIT_COUNT
	.align		4
        /*0070*/ 	.byte	0x02, 0x4a
	.zero		1
	.zero		1


	//----- nvinfo : EIATTR_SYSCALL_OFFSETS
	.align		4
        /*0074*/ 	.byte	0x04, 0x46
        /*0076*/ 	.short	(.L_52 - .L_51)


	//   ....[0]....
.L_51:
        /*0078*/ 	.word	0x00000890


	//----- nvinfo : EIATTR_EXIT_INSTR_OFFSETS
	.align		4
.L_52:
        /*007c*/ 	.byte	0x04, 0x1c
        /*007e*/ 	.short	(.L_54 - .L_53)


	//   ....[0]....
.L_53:
        /*0080*/ 	.word	0x00000140


	//   ....[1]....
        /*0084*/ 	.word	0x000009f0


	//----- nvinfo : EIATTR_CRS_STACK_SIZE
	.align		4
.L_54:
        /*0088*/ 	.byte	0x04, 0x1e
        /*008a*/ 	.short	(.L_56 - .L_55)
.L_55:
        /*008c*/ 	.word	0x00000000


	//----- nvinfo : EIATTR_CBANK_PARAM_SIZE
	.align		4
.L_56:
        /*0090*/ 	.byte	0x03, 0x19
        /*0092*/ 	.short	0x0020


	//----- nvinfo : EIATTR_PARAM_CBANK
	.align		4
        /*0094*/ 	.byte	0x04, 0x0a
        /*0096*/ 	.short	(.L_58 - .L_57)
	.align		4
.L_57:
        /*0098*/ 	.word	index@(.nv.constant0._Z20computeHistLocalSortPjiPiii)
        /*009c*/ 	.short	0x0380
        /*009e*/ 	.short	0x0020


	//----- nvinfo : EIATTR_SW_WAR
	.align		4
.L_58:
        /*00a0*/ 	.byte	0x04, 0x36
        /*00a2*/ 	.short	(.L_60 - .L_59)
.L_59:
        /*00a4*/ 	.word	0x00000008
.L_60:


//--------------------- .nv.callgraph             --------------------------
	.section	.nv.callgraph,"",@"SHT_CUDA_CALLGRAPH"
	.align	4
	.sectionentsize	8
	.align		4
        /*0000*/ 	.word	0x00000000
	.align		4
        /*0004*/ 	.word	0xffffffff
	.align		4
        /*0008*/ 	.word	index@(_Z20computeHistLocalSortPjiPiii)
	.align		4
        /*000c*/ 	.word	index@(vprintf)
	.align		4
        /*0010*/ 	.word	0x00000000
	.align		4
        /*0014*/ 	.word	0xfffffffe
	.align		4
        /*0018*/ 	.word	0x00000000
	.align		4
        /*001c*/ 	.word	0xfffffffd
	.align		4
        /*0020*/ 	.word	0x00000000
	.align		4
        /*0024*/ 	.word	0xfffffffc


//--------------------- .nv.constant4             --------------------------
	.section	.nv.constant4,"a",@progbits
	.align	8
	.align		8
.nv.constant4:
        /*0000*/ 	.dword	$str
	.align		8
        /*0008*/ 	.dword	vprintf


//--------------------- .text._Z7scatterPjS_iPiS0_ii --------------------------
	.section	.text._Z7scatterPjS_iPiS0_ii,"ax",@progbits
	.align	128
        .global         _Z7scatterPjS_iPiS0_ii
        .type           _Z7scatterPjS_iPiS0_ii,@function
        .size           _Z7scatterPjS_iPiS0_ii,(.L_x_16 - _Z7scatterPjS_iPiS0_ii)
        .other          _Z7scatterPjS_iPiS0_ii,@"STO_CUDA_ENTRY STV_DEFAULT"
_Z7scatterPjS_iPiS0_ii:
.text._Z7scatterPjS_iPiS0_ii:
[----:B------:R-:W-:Y:S01]  /*0000*/  LDC R1, c[0x0][0x37c] ;  /* 0x0000df00ff017b82 */ /* 0x000fe20000000800 */
[----:B------:R-:W0:Y:S07]  /*0010*/  S2R R0, SR_TID.X ;  /* 0x0000000000007919 */ /* 0x000e2e0000002100 */
[----:B------:R-:W1:Y:S01]  /*0020*/  S2UR UR8, SR_CTAID.X ;  /* 0x00000000000879c3 */ /* 0x000e620000002500 */
[----:B------:R-:W2:Y:S01]  /*0030*/  LDCU.64 UR6, c[0x0][0x358] ;  /* 0x00006b00ff0677ac */ /* 0x000ea20008000a00 */
[----:B------:R-:W-:Y:S06]  /*0040*/  BSSY.RECONVERGENT B0, `(.L_x_0) ;  /* 0x0000093000007945 */ /* 0x000fec0003800200 */
[----:B------:R-:W1:Y:S01]  /*0050*/  LDC R3, c[0x0][0x360] ;  /* 0x0000d800ff037b82 */ /* 0x000e620000000800 */
[----:B0-----:R-:W-:Y:S01]  /*0060*/  ISETP.NE.AND P0, PT, R0, RZ, PT ;  /* 0x000000ff0000720c */ /* 0x001fe20003f05270 */
[----:B-1----:R-:W-:-:S12]  /*0070*/  IMAD R16, R3, UR8, R0 ;  /* 0x0000000803107c24 */ /* 0x002fd8000f8e0200 */
[----:B--2---:R-:W-:Y:S05]  /*0080*/  @P0 BRA `(.L_x_1) ;  /* 0x0000000800380947 */ /* 0x004fea0003800000 */
[----:B------:R-:W0:Y:S01]  /*0090*/  LDC R18, c[0x0][0x3a8] ;  /* 0x0000ea00ff127b82 */ /* 0x000e220000000800 */
[----:B------:R-:W-:-:S07]  /*00a0*/  UMOV UR4, 0x400 ;  /* 0x0000040000047882 */ /* 0x000fce0000000000 */
[----:B------:R-:W1:Y:S01]  /*00b0*/  S2UR UR5, SR_CgaCtaId ;  /* 0x00000000000579c3 */ /* 0x000e620000008800 */
[----:B0-----:R-:W-:Y:S01]  /*00c0*/  ISETP.GE.AND P0, PT, R18, 0x2, PT ;  /* 0x000000021200780c */ /* 0x001fe20003f06270 */
[----:B-1----:R-:W-:-:S09]  /*00d0*/  ULEA UR4, UR5, UR4, 0x18 ;  /* 0x0000000405047291 */ /* 0x002fd2000f8ec0ff */
[----:B------:R-:W-:Y:S03]  /*00e0*/  STS [UR4], RZ ;  /* 0x000000ffff007988 */ /* 0x000fe60008000804 */
[----:B------:R-:W-:Y:S05]  /*00f0*/  @!P0 BRA `(.L_x_1) ;  /* 0x00000008001c8947 */ /* 0x000fea0003800000 */
[C---:B------:R-:W-:Y:S02]  /*0100*/  VIADD R2, R18.reuse, 0xfffffffe ;  /* 0xfffffffe12027836 */ /* 0x040fe40000000000 */
[C---:B------:R-:W-:Y:S02]  /*0110*/  IMAD R17, R18.reuse, UR8, RZ ;  /* 0x0000000812117c24 */ /* 0x040fe4000f8e02ff */
[----:B------:R-:W-:Y:S01]  /*0120*/  VIADD R18, R18, 0xffffffff ;  /* 0xffffffff12127836 */ /* 0x000fe20000000000 */
[----:B------:R-:W-:Y:S01]  /*0130*/  ISETP.GE.U32.AND P0, PT, R2, 0xf, PT ;  /* 0x0000000f0200780c */ /* 0x000fe20003f06070 */
[----:B------:R-:W-:Y:S02]  /*0140*/  HFMA2 R2, -RZ, RZ, 0, 5.9604644775390625e-08 ;  /* 0x00000001ff027431 */ /* 0x000fe400000001ff */
[----:B------:R-:W-:Y:S02]  /*0150*/  IMAD.MOV.U32 R24, RZ, RZ, RZ ;  /* 0x000000ffff187224 */ /* 0x000fe400078e00ff */
[----:B------:R-:W-:Y:S01]  /*0160*/  VIADD R19, R17, 0xffffffff ;  /* 0xffffffff11137836 */ /* 0x000fe20000000000 */
[----:B------:R-:W-:-:S07]  /*0170*/  LOP3.LUT R25, R18, 0xf, RZ, 0xc0, !PT ;  /* 0x0000000f12197812 */ /* 0x000fce00078ec0ff */
[----:B------:R-:W-:Y:S05]  /*0180*/  @!P0 BRA `(.L_x_2) ;  /* 0x0000000000d48947 */ /* 0x000fea0003800000 */
[----:B------:R-:W-:Y:S01]  /*0190*/  LOP3.LUT R22, R18, 0xfffffff0, RZ, 0xc0, !PT ;  /* 0xfffffff012167812 */ /* 0x000fe200078ec0ff */
[----:B------:R-:W-:Y:S01]  /*01a0*/  IMAD.MOV.U32 R20, RZ, RZ, R17 ;  /* 0x000000ffff147224 */ /* 0x000fe200078e0011 */
[----:B------:R-:W-:Y:S01]  /*01b0*/  MOV R21, RZ ;  /* 0x000000ff00157202 */ /* 0x000fe20000000f00 */
[----:B------:R-:W-:Y:S01]  /*01c0*/  IMAD.MOV.U32 R24, RZ, RZ, RZ ;  /* 0x000000ffff187224 */ /* 0x000fe200078e00ff */
[----:B------:R-:W-:Y:S01]  /*01d0*/  IADD3 R22, PT, PT, -R22, RZ, RZ ;  /* 0x000000ff16167210 */ /* 0x000fe20007ffe1ff */
[----:B------:R-:W-:-:S12]  /*01e0*/  UIADD3 UR5, UPT, UPT, UR4, 0x20, URZ ;  /* 0x0000002004057890 */ /* 0x000fd8000fffe0ff */
.L_x_3:
[----:B0-----:R-:W0:Y:S02]  /*01f0*/  LDC.64 R12, c[0x0][0x398] ;  /* 0x0000e600ff0c7b82 */ /* 0x001e240000000a00 */
[----:B0-----:R-:W-:-:S05]  /*0200*/  IMAD.WIDE R12, R20, 0x4, R12 ;  /* 0x00000004140c7825 */ /* 0x001fca00078e020c */
[----:B------:R-:W2:Y:S04]  /*0210*/  LDG.E R23, desc[UR6][R12.64] ;  /* 0x000000060c177981 */ /* 0x000ea8000c1e1900 */
[----:B------:R-:W3:Y:S04]  /*0220*/  LDG.E R2, desc[UR6][R12.64+0x4] ;  /* 0x000004060c027981 */ /* 0x000ee8000c1e1900 */
[----:B------:R-:W4:Y:S04]  /*0230*/  LDG.E R3, desc[UR6][R12.64+0x8] ;  /* 0x000008060c037981 */ /* 0x000f28000c1e1900 */
[----:B------:R-:W5:Y:S04]  /*0240*/  LDG.E R4, desc[UR6][R12.64+0xc] ;  /* 0x00000c060c047981 */ /* 0x000f68000c1e1900 */
        /* <DEDUP_REMOVED lines=10> */
[----:B------:R-:W5:Y:S01]  /*02f0*/  LDG.E R15, desc[UR6][R12.64+0x38] ;  /* 0x000038060c0f7981 */ /* 0x000f62000c1e1900 */
[----:B--2---:R-:W-:-:S03]  /*0300*/  IMAD.IADD R23, R23, 0x1, R24 ;  /* 0x0000000117177824 */ /* 0x004fc600078e0218 */
[----:B------:R0:W2:Y:S01]  /*0310*/  LDG.E R24, desc[UR6][R12.64+0x3c] ;  /* 0x00003c060c187981 */ /* 0x0000a2000c1e1900 */
[----:B---3--:R-:W-:-:S05]  /*0320*/  IMAD.IADD R2, R23, 0x1, R2 ;  /* 0x0000000117027824 */ /* 0x008fca00078e0202 */
[----:B----4-:R-:W-:-:S05]  /*0330*/  IADD3 R3, PT, PT, R2, R3, RZ ;  /* 0x0000000302037210 */ /* 0x010fca0007ffe0ff */
[----:B-----5:R-:W-:-:S04]  /*0340*/  IMAD.IADD R4, R3, 0x1, R4 ;  /* 0x0000000103047824 */ /* 0x020fc800078e0204 */
[----:B------:R-:W-:-:S05]  /*0350*/  IMAD.IADD R5, R4, 0x1, R5 ;  /* 0x0000000104057824 */ /* 0x000fca00078e0205 */
[----:B------:R-:W-:-:S05]  /*0360*/  IADD3 R6, PT, PT, R5, R6, RZ ;  /* 0x0000000605067210 */ /* 0x000fca0007ffe0ff */
[----:B------:R-:W-:-:S04]  /*0370*/  IMAD.IADD R7, R6, 0x1, R7 ;  /* 0x0000000106077824 */ /* 0x000fc800078e0207 */
[----:B------:R-:W-:-:S05]  /*0380*/  IMAD.IADD R8, R7, 0x1, R8 ;  /* 0x0000000107087824 */ /* 0x000fca00078e0208 */
[----:B------:R-:W-:-:S05]  /*0390*/  IADD3 R9, PT, PT, R8, R9, RZ ;  /* 0x0000000908097210 */ /* 0x000fca0007ffe0ff */
[----:B------:R-:W-:-:S04]  /*03a0*/  IMAD.IADD R10, R9, 0x1, R10 ;  /* 0x00000001090a7824 */ /* 0x000fc800078e020a */
[----:B------:R-:W-:-:S05]  /*03b0*/  IMAD.IADD R11, R10, 0x1, R11 ;  /* 0x000000010a0b7824 */ /* 0x000fca00078e020b */
[----:B0-----:R-:W-:Y:S01]  /*03c0*/  IADD3 R12, PT, PT, R11, R26, RZ ;  /* 0x0000001a0b0c7210 */ /* 0x001fe20007ffe0ff */
[----:B------:R-:W-:-:S04]  /*03d0*/  VIADD R22, R22, 0x10 ;  /* 0x0000001016167836 */ /* 0x000fc80000000000 */
[----:B------:R-:W-:-:S04]  /*03e0*/  IMAD.IADD R13, R12, 0x1, R27 ;  /* 0x000000010c0d7824 */ /* 0x000fc800078e021b */
[----:B------:R-:W-:Y:S01]  /*03f0*/  IMAD.IADD R14, R13, 0x1, R14 ;  /* 0x000000010d0e7824 */ /* 0x000fe200078e020e */
[----:B------:R-:W-:-:S04]  /*0400*/  ISETP.NE.AND P0, PT, R22, RZ, PT ;  /* 0x000000ff1600720c */ /* 0x000fc80003f05270 */
[----:B------:R-:W-:Y:S01]  /*0410*/  IADD3 R15, PT, PT, R14, R15, RZ ;  /* 0x0000000f0e0f7210 */ /* 0x000fe20007ffe0ff */
[----:B------:R0:W-:Y:S04]  /*0420*/  STS [UR5+-0x1c], R23 ;  /* 0xffffe417ff007988 */ /* 0x0001e80008000805 */
[----:B------:R0:W-:Y:S04]  /*0430*/  STS.64 [UR5+-0x18], R2 ;  /* 0xffffe802ff007988 */ /* 0x0001e80008000a05 */
[----:B------:R0:W-:Y:S04]  /*0440*/  STS.128 [UR5+-0x10], R4 ;  /* 0xfffff004ff007988 */ /* 0x0001e80008000c05 */
[----:B------:R0:W-:Y:S04]  /*0450*/  STS.128 [UR5], R8 ;  /* 0x00000008ff007988 */ /* 0x0001e80008000c05 */
[----:B------:R0:W-:Y:S01]  /*0460*/  STS.128 [UR5+0x10], R12 ;  /* 0x0000100cff007988 */ /* 0x0001e20008000c05 */
[----:B------:R-:W-:Y:S01]  /*0470*/  IADD3 R21, PT, PT, R21, 0x10, RZ ;  /* 0x0000001015157810 */ /* 0x000fe20007ffe0ff */
[----:B------:R-:W-:-:S02]  /*0480*/  VIADD R20, R20, 0x10 ;  /* 0x0000001014147836 */ /* 0x000fc40000000000 */
[----:B--2---:R-:W-:-:S05]  /*0490*/  IMAD.IADD R24, R15, 0x1, R24 ;  /* 0x000000010f187824 */ /* 0x004fca00078e0218 */
[----:B------:R0:W-:Y:S01]  /*04a0*/  STS [UR5+0x20], R24 ;  /* 0x00002018ff007988 */ /* 0x0001e20008000805 */
[----:B------:R-:W-:Y:S01]  /*04b0*/  UIADD3 UR5, UPT, UPT, UR5, 0x40, URZ ;  /* 0x0000004005057890 */ /* 0x000fe2000fffe0ff */
[----:B------:R-:W-:Y:S11]  /*04c0*/  @P0 BRA `(.L_x_3) ;  /* 0xfffffffc00480947 */ /* 0x000ff6000383ffff */
[----:B0-----:R-:W-:-:S07]  /*04d0*/  VIADD R2, R21, 0x1 ;  /* 0x0000000115027836 */ /* 0x001fce0000000000 */
.L_x_2:
[----:B------:R-:W-:-:S13]  /*04e0*/  ISETP.NE.AND P0, PT, R25, RZ, PT ;  /* 0x000000ff1900720c */ /* 0x000fda0003f05270 */
[----:B------:R-:W-:Y:S05]  /*04f0*/  @!P0 BRA `(.L_x_1) ;  /* 0x00000004001c8947 */ /* 0x000fea0003800000 */
[----:B------:R-:W-:Y:S02]  /*0500*/  ISETP.GE.U32.AND P0, PT, R25, 0x8, PT ;  /* 0x000000081900780c */ /* 0x000fe40003f06070 */
[----:B------:R-:W-:-:S04]  /*0510*/  LOP3.LUT R22, R18, 0x7, RZ, 0xc0, !PT ;  /* 0x0000000712167812 */ /* 0x000fc800078ec0ff */
[----:B------:R-:W-:-:S07]  /*0520*/  ISETP.NE.AND P1, PT, R22, RZ, PT ;  /* 0x000000ff1600720c */ /* 0x000fce0003f25270 */
[----:B------:R-:W-:Y:S06]  /*0530*/  @!P0 BRA `(.L_x_4) ;  /* 0x0000000000748947 */ /* 0x000fec0003800000 */
[----:B------:R-:W0:Y:S01]  /*0540*/  LDC.64 R4, c[0x0][0x398] ;  /* 0x0000e600ff047b82 */ /* 0x000e220000000a00 */
[----:B------:R-:W-:-:S05]  /*0550*/  IADD3 R3, PT, PT, R19, R2, RZ ;  /* 0x0000000213037210 */ /* 0x000fca0007ffe0ff */
        /* <DEDUP_REMOVED lines=8> */
[----:B------:R-:W5:Y:S01]  /*05e0*/  LDG.E R26, desc[UR6][R4.64+0x1c] ;  /* 0x00001c06041a7981 */ /* 0x000f62000c1e1900 */
[----:B--2---:R-:W-:-:S04]  /*05f0*/  IMAD.IADD R3, R3, 0x1, R24 ;  /* 0x0000000103037824 */ /* 0x004fc800078e0218 */
[----:B---3--:R-:W-:Y:S01]  /*0600*/  IMAD.IADD R7, R3, 0x1, R6 ;  /* 0x0000000103077824 */ /* 0x008fe200078e0206 */
[C---:B------:R-:W-:Y:S02]  /*0610*/  LEA R6, R2.reuse, UR4, 0x2 ;  /* 0x0000000402067c11 */ /* 0x040fe4000f8e10ff */
[----:B------:R-:W-:Y:S02]  /*0620*/  IADD3 R2, PT, PT, R2, 0x8, RZ ;  /* 0x0000000802027810 */ /* 0x000fe40007ffe0ff */
[----:B----4-:R-:W-:Y:S01]  /*0630*/  IADD3 R9, PT, PT, R7, R8, RZ ;  /* 0x0000000807097210 */ /* 0x010fe20007ffe0ff */
[----:B------:R0:W-:Y:S04]  /*0640*/  STS [R6], R3 ;  /* 0x0000000306007388 */ /* 0x0001e80000000800 */
[----:B-----5:R-:W-:Y:S01]  /*0650*/  IMAD.IADD R11, R9, 0x1, R10 ;  /* 0x00000001090b7824 */ /* 0x020fe200078e020a */
[----:B------:R0:W-:Y:S04]  /*0660*/  STS [R6+0x4], R7 ;  /* 0x0000040706007388 */ /* 0x0001e80000000800 */
[----:B------:R-:W-:Y:S01]  /*0670*/  IADD3 R13, PT, PT, R11, R12, RZ ;  /* 0x0000000c0b0d7210 */ /* 0x000fe20007ffe0ff */
[----:B------:R0:W-:Y:S04]  /*0680*/  STS [R6+0x8], R9 ;  /* 0x0000080906007388 */ /* 0x0001e80000000800 */
[----:B------:R-:W-:Y:S01]  /*0690*/  IMAD.IADD R15, R13, 0x1, R14 ;  /* 0x000000010d0f7824 */ /* 0x000fe200078e020e */
[----:B------:R0:W-:Y:S04]  /*06a0*/  STS [R6+0xc], R11 ;  /* 0x00000c0b06007388 */ /* 0x0001e80000000800 */
[----:B------:R-:W-:Y:S01]  /*06b0*/  IADD3 R21, PT, PT, R15, R20, RZ ;  /* 0x000000140f157210 */ /* 0x000fe20007ffe0ff */
[----:B------:R0:W-:Y:S04]  /*06c0*/  STS [R6+0x10], R13 ;  /* 0x0000100d06007388 */ /* 0x0001e80000000800 */
[----:B------:R-:W-:Y:S01]  /*06d0*/  IMAD.IADD R5, R21, 0x1, R26 ;  /* 0x0000000115057824 */ /* 0x000fe200078e021a */
[----:B------:R0:W-:Y:S04]  /*06e0*/  STS [R6+0x14], R15 ;  /* 0x0000140f06007388 */ /* 0x0001e80000000800 */
[----:B------:R0:W-:Y:S04]  /*06f0*/  STS [R6+0x18], R21 ;  /* 0x0000181506007388 */ /* 0x0001e80000000800 */
[----:B------:R0:W-:Y:S02]  /*0700*/  STS [R6+0x1c], R5 ;  /* 0x00001c0506007388 */ /* 0x0001e40000000800 */
.L_x_4:
[----:B------:R-:W-:Y:S05]  /*0710*/  @!P1 BRA `(.L_x_1) ;  /* 0x0000000000949947 */ /* 0x000fea0003800000 */
[----:B------:R-:W-:Y:S02]  /*0720*/  ISETP.GE.U32.AND P0, PT, R22, 0x4, PT ;  /* 0x000000041600780c */ /* 0x000fe40003f06070 */
[----:B------:R-:W-:-:S04]  /*0730*/  LOP3.LUT R18, R18, 0x3, RZ, 0xc0, !PT ;  /* 0x0000000312127812 */ /* 0x000fc800078ec0ff */
[----:B------:R-:W-:-:S07]  /*0740*/  ISETP.NE.AND P1, PT, R18, RZ, PT ;  /* 0x000000ff1200720c */ /* 0x000fce0003f25270 */
[----:B------:R-:W-:Y:S06]  /*0750*/  @!P0 BRA `(.L_x_5) ;  /* 0x0000000000488947 */ /* 0x000fec0003800000 */
[----:B0-----:R-:W0:Y:S01]  /*0760*/  LDC.64 R4, c[0x0][0x398] ;  /* 0x0000e600ff047b82 */ /* 0x001e220000000a00 */
[----:B------:R-:W-:-:S04]  /*0770*/  IMAD.IADD R19, R19, 0x1, R2 ;  /* 0x0000000113137824 */ /* 0x000fc800078e0202 */
[----:B0-----:R-:W-:-:S05]  /*0780*/  IMAD.WIDE R4, R19, 0x4, R4 ;  /* 0x0000000413047825 */ /* 0x001fca00078e0204 */
[----:B------:R-:W2:Y:S04]  /*0790*/  LDG.E R6, desc[UR6][R4.64] ;  /* 0x0000000604067981 */ /* 0x000ea8000c1e1900 */
[----:B------:R-:W3:Y:S04]  /*07a0*/  LDG.E R8, desc[UR6][R4.64+0x4] ;  /* 0x0000040604087981 */ /* 0x000ee8000c1e1900 */
[----:B------:R-:W4:Y:S04]  /*07b0*/  LDG.E R7, desc[UR6][R4.64+0x8] ;  /* 0x0000080604077981 */ /* 0x000f28000c1e1900 */
[----:B------:R-:W5:Y:S01]  /*07c0*/  LDG.E R10, desc[UR6][R4.64+0xc] ;  /* 0x00000c06040a7981 */ /* 0x000f62000c1e1900 */
[----:B------:R-:W-:-:S02]  /*07d0*/  LEA R9, R2, UR4, 0x2 ;  /* 0x0000000402097c11 */ /* 0x000fc4000f8e10ff */
[----:B------:R-:W-:-:S03]  /*07e0*/  IADD3 R2, PT, PT, R2, 0x4, RZ ;  /* 0x0000000402027810 */ /* 0x000fc60007ffe0ff */
[----:B------:R-:W2:Y:S02]  /*07f0*/  LDS R3, [R9+-0x4] ;  /* 0xfffffc0009037984 */ /* 0x000ea40000000800 */
[----:B--2---:R-:W-:-:S05]  /*0800*/  IADD3 R3, PT, PT, R6, R3, RZ ;  /* 0x0000000306037210 */ /* 0x004fca0007ffe0ff */
[----:B---3--:R-:W-:Y:S01]  /*0810*/  IMAD.IADD R6, R8, 0x1, R3 ;  /* 0x0000000108067824 */ /* 0x008fe200078e0203 */
[----:B------:R1:W-:Y:S04]  /*0820*/  STS [R9], R3 ;  /* 0x0000000309007388 */ /* 0x0003e80000000800 */
[----:B----4-:R-:W-:Y:S01]  /*0830*/  IADD3 R7, PT, PT, R7, R6, RZ ;  /* 0x0000000607077210 */ /* 0x010fe20007ffe0ff */
[----:B------:R1:W-:Y:S04]  /*0840*/  STS [R9+0x4], R6 ;  /* 0x0000040609007388 */ /* 0x0003e80000000800 */
[----:B-----5:R-:W-:Y:S01]  /*0850*/  IMAD.IADD R8, R10, 0x1, R7 ;  /* 0x000000010a087824 */ /* 0x020fe200078e0207 */
[----:B------:R1:W-:Y:S04]  /*0860*/  STS [R9+0x8], R7 ;  /* 0x0000080709007388 */ /* 0x0003e80000000800 */
[----:B------:R1:W-:Y:S02]  /*0870*/  STS [R9+0xc], R8 ;  /* 0x00000c0809007388 */ /* 0x0003e40000000800 */
.L_x_5:
[----:B------:R-:W-:Y:S05]  /*0880*/  @!P1 BRA `(.L_x_1) ;  /* 0x0000000000389947 */ /* 0x000fea0003800000 */
[----:B0-----:R-:W0:Y:S01]  /*0890*/  LDC.64 R4, c[0x0][0x398] ;  /* 0x0000e600ff047b82 */ /* 0x001e220000000a00 */
[----:B------:R-:W-:Y:S01]  /*08a0*/  IMAD.MOV R18, RZ, RZ, -R18 ;  /* 0x000000ffff127224 */ /* 0x000fe200078e0a12 */
[C---:B------:R-:W-:Y:S02]  /*08b0*/  IADD3 R17, PT, PT, R2.reuse, -0x1, R17 ;  /* 0xffffffff02117810 */ /* 0x040fe40007ffe011 */
[----:B-1----:R-:W-:-:S07]  /*08c0*/  LEA R6, R2, UR4, 0x2 ;  /* 0x0000000402067c11 */ /* 0x002fce000f8e10ff */
.L_x_6:
[C---:B0-----:R-:W-:Y:S01]  /*08d0*/  IMAD.WIDE R2, R17.reuse, 0x4, R4 ;  /* 0x0000000411027825 */ /* 0x041fe200078e0204 */
[----:B------:R-:W0:Y:S05]  /*08e0*/  LDS R7, [R6+-0x4] ;  /* 0xfffffc0006077984 */ /* 0x000e2a0000000800 */
[----:B------:R-:W0:Y:S01]  /*08f0*/  LDG.E R2, desc[UR6][R2.64] ;  /* 0x0000000602027981 */ /* 0x000e22000c1e1900 */
[----:B------:R-:W-:Y:S01]  /*0900*/  VIADD R18, R18, 0x1 ;  /* 0x0000000112127836 */ /* 0x000fe20000000000 */
[----:B------:R-:W-:-:S04]  /*0910*/  IADD3 R17, PT, PT, R17, 0x1, RZ ;  /* 0x0000000111117810 */ /* 0x000fc80007ffe0ff */
[----:B------:R-:W-:Y:S02]  /*0920*/  ISETP.NE.AND P0, PT, R18, RZ, PT ;  /* 0x000000ff1200720c */ /* 0x000fe40003f05270 */
[----:B0-----:R-:W-:-:S05]  /*0930*/  IADD3 R7, PT, PT, R7, R2, RZ ;  /* 0x0000000207077210 */ /* 0x001fca0007ffe0ff */
[----:B------:R0:W-:Y:S02]  /*0940*/  STS [R6], R7 ;  /* 0x0000000706007388 */ /* 0x0001e40000000800 */
[----:B0-----:R-:W-:-:S04]  /*0950*/  VIADD R6, R6, 0x4 ;  /* 0x0000000406067836 */ /* 0x001fc80000000000 */
[----:B------:R-:W-:Y:S05]  /*0960*/  @P0 BRA `(.L_x_6) ;  /* 0xfffffffc00d80947 */ /* 0x000fea000383ffff */
.L_x_1:
[----:B------:R-:W-:Y:S05]  /*0970*/  BSYNC.RECONVERGENT B0 ;  /* 0x0000000000007941 */ /* 0x000fea0003800200 */
.L_x_0:
[----:B------:R-:W2:Y:S01]  /*0980*/  LDCU UR4, c[0x0][0x390] ;  /* 0x00007200ff0477ac */ /* 0x000ea20008000800 */
[----:B------:R-:W-:Y:S01]  /*0990*/  BAR.SYNC.DEFER_BLOCKING 0x0 ;  /* 0x0000000000007b1d */ /* 0x000fe20000010000 */
[----:B--2---:R-:W-:-:S13]  /*09a0*/  ISETP.GE.AND P0, PT, R16, UR4, PT ;  /* 0x0000000410007c0c */ /* 0x004fda000bf06270 */
[----:B------:R-:W-:Y:S05]  /*09b0*/  @P0 EXIT ;  /* 0x000000000000094d */ /* 0x000fea0003800000 */
[----:B01----:R-:W0:Y:S08]  /*09c0*/  LDC.64 R2, c[0x0][0x380] ;  /* 0x0000e000ff027b82 */ /* 0x003e300000000a00 */
[----:B------:R-:W1:Y:S01]  /*09d0*/  LDC.64 R6, c[0x0][0x3a8] ;  /* 0x0000ea00ff067b82 */ /* 0x000e620000000a00 */
[----:B0-----:R-:W-:-:S07]  /*09e0*/  IMAD.WIDE R16, R16, 0x4, R2 ;  /* 0x0000000410107825 */ /* 0x001fce00078e0202 */
[----:B------:R-:W0:Y:S01]  /*09f0*/  LDC.64 R2, c[0x0][0x3a0] ;  /* 0x0000e800ff027b82 */ /* 0x000e220000000a00 */
[----:B------:R-:W2:Y:S01]  /*0a00*/  LDG.E R16, desc[UR6][R16.64] ;  /* 0x0000000610107981 */ /* 0x000ea2000c1e1900 */
[----:B-1----:R-:W-:-:S06]  /*0a10*/  IADD3 R5, PT, PT, R6, -0x1, RZ ;  /* 0xffffffff06057810 */ /* 0x002fcc0007ffe0ff */
[----:B------:R-:W1:Y:S01]  /*0a20*/  S2UR UR5, SR_CgaCtaId ;  /* 0x00000000000579c3 */ /* 0x000e620000008800 */
[----:B------:R-:W-:Y:S02]  /*0a30*/  UMOV UR4, 0x400 ;  /* 0x0000040000047882 */ /* 0x000fe40000000000 */
[----:B-1----:R-:W-:Y:S01]  /*0a40*/  ULEA UR4, UR5, UR4, 0x18 ;  /* 0x0000000405047291 */ /* 0x002fe2000f8ec0ff */
[----:B--2---:R-:W-:-:S04]  /*0a50*/  SHF.R.U32.HI R4, RZ, R7, R16 ;  /* 0x00000007ff047219 */ /* 0x004fc80000011610 */
[----:B------:R-:W-:-:S05]  /*0a60*/  LOP3.LUT R5, R4, R5, RZ, 0xc0, !PT ;  /* 0x0000000504057212 */ /* 0x000fca00078ec0ff */
[----:B------:R-:W-:-:S04]  /*0a70*/  IMAD R7, R6, UR8, R5 ;  /* 0x0000000806077c24 */ /* 0x000fc8000f8e0205 */
[----:B0-----:R-:W-:-:S06]  /*0a80*/  IMAD.WIDE R2, R7, 0x4, R2 ;  /* 0x0000000407027825 */ /* 0x001fcc00078e0202 */
[----:B------:R-:W2:Y:S01]  /*0a90*/  LDG.E R3, desc[UR6][R2.64] ;  /* 0x0000000602037981 */ /* 0x000ea2000c1e1900 */
[----:B------:R-:W-:Y:S02]  /*0aa0*/  LEA R6, R5, UR4, 0x2 ;  /* 0x0000000405067c11 */ /* 0x000fe4000f8e10ff */
[----:B------:R-:W0:Y:S04]  /*0ab0*/  LDC.64 R4, c[0x0][0x388] ;  /* 0x0000e200ff047b82 */ /* 0x000e280000000a00 */
[----:B------:R-:W2:Y:S02]  /*0ac0*/  LDS R6, [R6] ;  /* 0x0000000006067984 */ /* 0x000ea40000000800 */
[----:B--2---:R-:W-:-:S05]  /*0ad0*/  IADD3 R7, PT, PT, -R6, R3, R0 ;  /* 0x0000000306077210 */ /* 0x004fca0007ffe100 */
[----:B0-----:R-:W-:-:S05]  /*0ae0*/  IMAD.WIDE R4, R7, 0x4, R4 ;  /* 0x0000000407047825 */ /* 0x001fca00078e0204 */
[----:B------:R-:W-:Y:S01]  /*0af0*/  STG.E desc[UR6][R4.64], R16 ;  /* 0x0000001004007986 */ /* 0x000fe2000c101906 */
[----:B------:R-:W-:Y:S05]  /*0b00*/  EXIT ;  /* 0x000000000000794d */ /* 0x000fea0003800000 */
.L_x_7:
[----:B------:R-:W-:-:S00]  /*0b10*/  BRA `(.L_x_7) ;  /* 0xfffffffc00fc7947 */ /* 0x000fc0000383ffff */
[----:B------:R-:W-:-:S00]  /*0b20*/  NOP ;  /* 0x0000000000007918 */ /* 0x000fc00000000000 */
        /* <DEDUP_REMOVED lines=13> */
.L_x_16:


//--------------------- .text._Z20computeHistLocalSortPjiPiii --------------------------
	.section	.text._Z20computeHistLocalSortPjiPiii,"ax",@progbits
	.align	128
        .global         _Z20computeHistLocalSortPjiPiii
        .type           _Z20computeHistLocalSortPjiPiii,@function
        .size           _Z20computeHistLocalSortPjiPiii,(.L_x_17 - _Z20computeHistLocalSortPjiPiii)
        .other          _Z20computeHistLocalSortPjiPiii,@"STO_CUDA_ENTRY STV_DEFAULT"
_Z20computeHistLocalSortPjiPiii:
.text._Z20computeHistLocalSortPjiPiii:
[----:B------:R-:W0:Y:S01]  /*0000*/  LDC R1, c[0x0][0x37c] ;  /* 0x0000df00ff017b82 */ /* 0x000e220000000800 */
[----:B------:R-:W1:Y:S07]  /*0010*/  S2R R2, SR_TID.X ;  /* 0x0000000000027919 */ /* 0x000e6e0000002100 */
[----:B------:R-:W2:Y:S01]  /*0020*/  S2UR UR44, SR_CTAID.X ;  /* 0x00000000002c79c3 */ /* 0x000ea20000002500 */
[----:B------:R-:W3:Y:S01]  /*0030*/  LDCU UR6, c[0x0][0x2fc] ;  /* 0x00005f80ff0677ac */ /* 0x000ee20008000800 */
[----:B0-----:R-:W-:Y:S01]  /*0040*/  VIADD R1, R1, 0xfffffff0 ;  /* 0xfffffff001017836 */ /* 0x001fe20000000000 */
[----:B------:R-:W0:Y:S04]  /*0050*/  LDCU UR43, c[0x0][0x360] ;  /* 0x00006c00ff2b77ac */ /* 0x000e280008000800 */
[----:B------:R-:W-:Y:S01]  /*0060*/  R2UR UR8, R1 ;  /* 0x00000000010872ca */ /* 0x000fe200000e0000 */
[----:B------:R-:W2:Y:S01]  /*0070*/  LDCU UR7, c[0x0][0x388] ;  /* 0x00007100ff0777ac */ /* 0x000ea20008000800 */
[----:B------:R-:W4:Y:S01]  /*0080*/  LDCU UR4, c[0x0][0x370] ;  /* 0x00006e00ff0477ac */ /* 0x000f220008000800 */
[----:B------:R-:W5:Y:S01]  /*0090*/  LDCU UR39, c[0x0][0x2f8] ;  /* 0x00005f00ff2777ac */ /* 0x000f620008000800 */
[----:B0-----:R-:W-:Y:S01]  /*00a0*/  IMAD.U32 R3, RZ, RZ, UR43 ;  /* 0x0000002bff037e24 */ /* 0x001fe2000f8e00ff */
[----:B------:R-:W-:-:S04]  /*00b0*/  UIADD3 UR5, UPT, UPT, -UR43, URZ, URZ ;  /* 0x000000ff2b057290 */ /* 0x000fc8000fffe1ff */
[----:B--2---:R-:W-:Y:S02]  /*00c0*/  UIMAD UR5, UR44, UR5, UR7 ;  /* 0x000000052c0572a4 */ /* 0x004fe4000f8e0207 */
[----:B-1----:R-:W-:Y:S01]  /*00d0*/  IMAD R3, R3, UR44, R2 ;  /* 0x0000002c03037c24 */ /* 0x002fe2000f8e0202 */
[----:B----4-:R-:W-:Y:S02]  /*00e0*/  UIADD3 UR4, UPT, UPT, UR4, -0x1, URZ ;  /* 0xffffffff04047890 */ /* 0x010fe4000fffe0ff */
[----:B-----5:R-:W-:Y:S02]  /*00f0*/  UIADD3 UR39, UP1, UPT, UR8, UR39, URZ ;  /* 0x0000002708277290 */ /* 0x020fe4000ff3e0ff */
[----:B------:R-:W-:Y:S01]  /*0100*/  ISETP.GE.AND P0, PT, R3, UR7, PT ;  /* 0x0000000703007c0c */ /* 0x000fe2000bf06270 */
[----:B------:R-:W-:Y:S02]  /*0110*/  UISETP.NE.AND UP0, UPT, UR44, UR4, UPT ;  /* 0x000000042c00728c */ /* 0x000fe4000bf05270 */
[----:B---3--:R-:W-:-:S02]  /*0120*/  UIADD3.X UR41, UPT, UPT, URZ, UR6, URZ, UP1, !UPT ;  /* 0x00000006ff297290 */ /* 0x008fc40008ffe4ff */
[----:B------:R-:W-:-:S08]  /*0130*/  USEL UR40, UR5, UR43, !UP0 ;  /* 0x0000002b05287287 */ /* 0x000fd0000c000000 */
[----:B------:R-:W-:Y:S05]  /*0140*/  @P0 EXIT ;  /* 0x000000000000094d */ /* 0x000fea0003800000 */
[----:B------:R-:W0:Y:S01]  /*0150*/  LDC.64 R28, c[0x0][0x380] ;  /* 0x0000e000ff1c7b82 */ /* 0x000e220000000a00 */
[----:B------:R-:W1:Y:S07]  /*0160*/  LDCU.64 UR36, c[0x0][0x358] ;  /* 0x00006b00ff2477ac */ /* 0x000e6e0008000a00 */
[----:B------:R-:W2:Y:S01]  /*0170*/  S2UR UR5, SR_CgaCtaId ;  /* 0x00000000000579c3 */ /* 0x000ea20000008800 */
[----:B------:R-:W-:Y:S01]  /*0180*/  UMOV UR4, 0x400 ;  /* 0x0000040000047882 */ /* 0x000fe20000000000 */
[----:B------:R-:W3:Y:S01]  /*0190*/  LDCU UR6, c[0x0][0x398] ;  /* 0x00007300ff0677ac */ /* 0x000ee20008000800 */
[----:B0-----:R-:W-:-:S05]  /*01a0*/  IMAD.WIDE R28, R3, 0x4, R28 ;  /* 0x00000004031c7825 */ /* 0x001fca00078e021c */
[----:B-1----:R-:W4:Y:S01]  /*01b0*/  LDG.E R3, desc[UR36][R28.64] ;  /* 0x000000241c037981 */ /* 0x002f22000c1e1900 */
[----:B---3--:R-:W-:Y:S02]  /*01c0*/  UISETP.GE.AND UP0, UPT, UR6, 0x1, UPT ;  /* 0x000000010600788c */ /* 0x008fe4000bf06270 */
[----:B--2---:R-:W-:-:S06]  /*01d0*/  ULEA UR4, UR5, UR4, 0x18 ;  /* 0x0000000405047291 */ /* 0x004fcc000f8ec0ff */
[----:B------:R-:W-:-:S05]  /*01e0*/  IMAD.U32 R25, RZ, RZ, UR4 ;  /* 0x00000004ff197e24 */ /* 0x000fca000f8e00ff */
[----:B------:R-:W-:-:S05]  /*01f0*/  LEA R24, R2, R25, 0x2 ;  /* 0x0000001902187211 */ /* 0x000fca00078e10ff */
[----:B----4-:R0:W-:Y:S01]  /*0200*/  STS [R24], R3 ;  /* 0x0000000318007388 */ /* 0x0101e20000000800 */
[----:B------:R-:W-:Y:S06]  /*0210*/  BAR.SYNC.DEFER_BLOCKING 0x0 ;  /* 0x0000000000007b1d */ /* 0x000fec0000010000 */
[----:B------:R-:W-:Y:S05]  /*0220*/  BRA.U !UP0, `(.L_x_8) ;  /* 0x0000000508b47547 */ /* 0x000fea000b800000 */
[----:B------:R-:W-:Y:S02]  /*0230*/  ULEA UR4, UR43, UR40, 0x1 ;  /* 0x000000282b047291 */ /* 0x000fe4000f8e08ff */
[----:B------:R-:W-:Y:S01]  /*0240*/  IMAD.U32 R0, RZ, RZ, UR40 ;  /* 0x00000028ff007e24 */ /* 0x000fe2000f8e00ff */
[----:B------:R-:W-:Y:S01]  /*0250*/  LOP3.LUT P0, RZ, R2, UR44, RZ, 0xfc, !PT ;  /* 0x0000002c02ff7c12 */ /* 0x000fe2000f80fcff */
[----:B0-----:R-:W-:Y:S01]  /*0260*/  IMAD.U32 R3, RZ, RZ, UR43 ;  /* 0x0000002bff037e24 */ /* 0x001fe2000f8e00ff */
[----:B------:R-:W-:Y:S02]  /*0270*/  UIADD3 UR5, UPT, UPT, UR4, -UR43, URZ ;  /* 0x8000002b04057290 */ /* 0x000fe4000fffe0ff */
[----:B------:R-:W-:Y:S01]  /*0280*/  IMAD.U32 R17, RZ, RZ, UR43 ;  /* 0x0000002bff117e24 */ /* 0x000fe2000f8e00ff */
[----:B------:R-:W-:Y:S01]  /*0290*/  ISETP.GT.AND P0, PT, R0, 0x1, !P0 ;  /* 0x000000010000780c */ /* 0x000fe20004704270 */
[----:B------:R-:W-:Y:S01]  /*02a0*/  IMAD R16, R3, 0x4, R24 ;  /* 0x0000000403107824 */ /* 0x000fe200078e0218 */
[----:B------:R-:W-:Y:S01]  /*02b0*/  MOV R5, UR43 ;  /* 0x0000002b00057c02 */ /* 0x000fe20008000f00 */
[----:B------:R-:W-:Y:S01]  /*02c0*/  IMAD.U32 R0, RZ, RZ, UR4 ;  /* 0x00000004ff007e24 */ /* 0x000fe2000f8e00ff */
[----:B------:R-:W-:Y:S01]  /*02d0*/  P2R R26, PR, RZ, 0x1 ;  /* 0x00000001ff1a7803 */ /* 0x000fe20000000000 */
[----:B------:R-:W-:Y:S01]  /*02e0*/  IMAD.U32 R22, RZ, RZ, UR5 ;  /* 0x00000005ff167e24 */ /* 0x000fe2000f8e00ff */
[----:B------:R-:W-:Y:S01]  /*02f0*/  LEA R17, R17, R2, 0x1 ;  /* 0x0000000211117211 */ /* 0x000fe200078e08ff */
[----:B------:R-:W-:Y:S01]  /*0300*/  IMAD R18, R5, 0x4, R16 ;  /* 0x0000000405127824 */ /* 0x000fe200078e0210 */
[----:B------:R-:W-:Y:S01]  /*0310*/  UMOV UR38, URZ ;  /* 0x000000ff00267c82 */ /* 0x000fe20008000000 */
[----:B------:R-:W-:-:S02]  /*0320*/  IMAD R19, R0, 0x4, R25 ;  /* 0x0000000400137824 */ /* 0x000fc400078e0219 */
[----:B------:R-:W-:-:S07]  /*0330*/  IMAD R22, R22, 0x4, R25 ;  /* 0x0000000416167824 */ /* 0x000fce00078e0219 */
.L_x_14:
[----:B0-----:R-:W0:Y:S01]  /*0340*/  LDS R0, [R24] ;  /* 0x0000000018007984 */ /* 0x001e220000000800 */
[----:B-1----:R-:W1:Y:S01]  /*0350*/  LDCU UR4, c[0x0][0x39c] ;  /* 0x00007380ff0477ac */ /* 0x002e620008000800 */
[----:B------:R-:W-:Y:S01]  /*0360*/  ISETP.NE.AND P0, PT, R2, RZ, PT ;  /* 0x000000ff0200720c */ /* 0x000fe20003f05270 */
[----:B------:R-:W-:Y:S01]  /*0370*/  HFMA2 R5, -RZ, RZ, 0, 0 ;  /* 0x00000000ff057431 */ /* 0x000fe200000001ff */
[----:B------:R-:W-:Y:S02]  /*0380*/  UISETP.GE.U32.AND UP0, UPT, UR43, 0x2, UPT ;  /* 0x000000022b00788c */ /* 0x000fe4000bf06070 */
[----:B-1----:R-:W-:-:S06]  /*0390*/  UIADD3 UR42, UPT, UPT, UR38, UR4, URZ ;  /* 0x00000004262a7290 */ /* 0x002fcc000fffe0ff */
[----:B0-----:R-:W-:-:S04]  /*03a0*/  SHF.R.U32.HI R0, RZ, UR42, R0 ;  /* 0x0000002aff007c19 */ /* 0x001fc80008011600 */
[----:B------:R-:W-:-:S05]  /*03b0*/  LOP3.LUT R3, R0, 0x1, RZ, 0xc0, !PT ;  /* 0x0000000100037812 */ /* 0x000fca00078ec0ff */
[----:B------:R-:W-:Y:S01]  /*03c0*/  STS [R16], R3 ;  /* 0x0000000310007388 */ /* 0x000fe20000000800 */
[----:B------:R-:W-:Y:S06]  /*03d0*/  BAR.SYNC.DEFER_BLOCKING 0x0 ;  /* 0x0000000000007b1d */ /* 0x000fec0000010000 */
[----:B------:R-:W0:Y:S04]  /*03e0*/  @P0 LDS R5, [R16+-0x4] ;  /* 0xfffffc0010050984 */ /* 0x000e280000000800 */
[----:B0-----:R0:W-:Y:S01]  /*03f0*/  STS [R18], R5 ;  /* 0x0000000512007388 */ /* 0x0011e20000000800 */
[----:B------:R-:W-:Y:S06]  /*0400*/  BAR.SYNC.DEFER_BLOCKING 0x0 ;  /* 0x0000000000007b1d */ /* 0x000fec0000010000 */
[----:B------:R-:W-:Y:S05]  /*0410*/  BRA.U !UP0, `(.L_x_9) ;  /* 0x0000000108347547 */ /* 0x000fea000b800000 */
[----:B------:R-:W-:-:S05]  /*0420*/  UMOV UR4, 0x1 ;  /* 0x0000000100047882 */ /* 0x000fca0000000000 */
.L_x_10:
[----:B------:R-:W-:Y:S01]  /*0430*/  ISETP.GE.U32.AND P0, PT, R2, UR4, PT ;  /* 0x0000000402007c0c */ /* 0x000fe2000bf06070 */
[----:B-1----:R-:W-:-:S12]  /*0440*/  LDS R3, [R18] ;  /* 0x0000000012037984 */ /* 0x002fd80000000800 */
[----:B------:R-:W-:Y:S01]  /*0450*/  @P0 VIADD R0, R17, -UR4 ;  /* 0x8000000411000c36 */ /* 0x000fe20008000000 */
[----:B------:R-:W-:-:S03]  /*0460*/  USHF.L.U32 UR4, UR4, 0x1, URZ ;  /* 0x0000000104047899 */ /* 0x000fc600080006ff */
[----:B------:R-:W-:Y:S01]  /*0470*/  @P0 IMAD R0, R0, 0x4, R25 ;  /* 0x0000000400000824 */ /* 0x000fe200078e0219 */
[----:B------:R-:W-:-:S05]  /*0480*/  UISETP.GE.U32.AND UP0, UPT, UR4, UR43, UPT ;  /* 0x0000002b0400728c */ /* 0x000fca000bf06070 */
[----:B------:R-:W1:Y:S02]  /*0490*/  @P0 LDS R0, [R0] ;  /* 0x0000000000000984 */ /* 0x000e640000000800 */
[----:B-1----:R-:W-:Y:S01]  /*04a0*/  @P0 IMAD.IADD R3, R3, 0x1, R0 ;  /* 0x0000000103030824 */ /* 0x002fe200078e0200 */
[----:B------:R-:W-:Y:S06]  /*04b0*/  BAR.SYNC.DEFER_BLOCKING 0x0 ;  /* 0x0000000000007b1d */ /* 0x000fec0000010000 */
[----:B------:R1:W-:Y:S02]  /*04c0*/  STS [R18], R3 ;  /* 0x0000000312007388 */ /* 0x0003e40000000800 */
[----:B------:R-:W-:Y:S06]  /*04d0*/  BAR.SYNC.DEFER_BLOCKING 0x0 ;  /* 0x0000000000007b1d */ /* 0x000fec0000010000 */
[----:B------:R-:W-:Y:S05]  /*04e0*/  BRA.U !UP0, `(.L_x_10) ;  /* 0xfffffffd08d07547 */ /* 0x000fea000b83ffff */
.L_x_9:
[----:B------:R-:W2:Y:S01]  /*04f0*/  LDS R0, [R16] ;  /* 0x0000000010007984 */ /* 0x000ea20000000800 */
[----:B------:R-:W-:-:S03]  /*0500*/  ISETP.NE.AND P2, PT, R26, RZ, PT ;  /* 0x000000ff1a00720c */ /* 0x000fc60003f45270 */
[----:B-1----:R-:W-:Y:S01]  /*0510*/  LDS R3, [R22+-0x4] ;  /* 0xfffffc0016037984 */ /* 0x002fe20000000800 */
[C---:B--2---:R-:W-:Y:S02]  /*0520*/  ISETP.NE.AND P0, PT, R0.reuse, RZ, PT ;  /* 0x000000ff0000720c */ /* 0x044fe40003f05270 */
[----:B------:R-:W-:Y:S02]  /*0530*/  ISETP.NE.AND P1, PT, R0, 0x1, PT ;  /* 0x000000010000780c */ /* 0x000fe40003f25270 */
[----:B------:R-:W1:Y:S09]  /*0540*/  LDS R0, [R19+-0x4] ;  /* 0xfffffc0013007984 */ /* 0x000e720000000800 */
[----:B0-----:R-:W0:Y:S04]  /*0550*/  @!P0 LDS R5, [R18] ;  /* 0x0000000012058984 */ /* 0x001e280000000800 */
[----:B------:R-:W2:Y:S01]  /*0560*/  @!P1 LDS R7, [R18] ;  /* 0x0000000012079984 */ /* 0x000ea20000000800 */
[----:B-1----:R-:W-:Y:S01]  /*0570*/  @!P1 IADD3 R0, PT, PT, -R0, UR40, -R3 ;  /* 0x0000002800009c10 */ /* 0x002fe2000fffe903 */
[----:B------:R-:W-:Y:S01]  /*0580*/  BAR.SYNC.DEFER_BLOCKING 0x0 ;  /* 0x0000000000007b1d */ /* 0x000fe20000010000 */
[----:B0-----:R-:W-:-:S03]  /*0590*/  @!P0 IADD3 R23, PT, PT, -R5, R2, RZ ;  /* 0x0000000205178210 */ /* 0x001fc60007ffe1ff */
[----:B--2---:R-:W-:-:S05]  /*05a0*/  @!P1 IMAD.IADD R23, R7, 0x1, R0 ;  /* 0x0000000107179824 */ /* 0x004fca00078e0200 */
[----:B------:R-:W-:Y:S04]  /*05b0*/  STS [R18], R23 ;  /* 0x0000001712007388 */ /* 0x000fe80000000800 */
[----:B------:R-:W-:Y:S01]  /*05c0*/  STS [R16], RZ ;  /* 0x000000ff10007388 */ /* 0x000fe20000000800 */
[----:B------:R-:W-:Y:S06]  /*05d0*/  BAR.SYNC.DEFER_BLOCKING 0x0 ;  /* 0x0000000000007b1d */ /* 0x000fec0000010000 */
[----:B------:R-:W0:Y:S04]  /*05e0*/  LDS R3, [R18] ;  /* 0x0000000012037984 */ /* 0x000e280000000800 */
[----:B------:R-:W1:Y:S01]  /*05f0*/  LDS R0, [R24] ;  /* 0x0000000018007984 */ /* 0x000e620000000800 */
[----:B0-----:R-:W-:-:S04]  /*0600*/  VIADD R4, R3, UR43 ;  /* 0x0000002b03047c36 */ /* 0x001fc80008000000 */
[----:B------:R-:W-:-:S05]  /*0610*/  IMAD R3, R4, 0x4, R25 ;  /* 0x0000000404037824 */ /* 0x000fca00078e0219 */
[----:B-1----:R-:W-:Y:S01]  /*0620*/  STS [R3], R0 ;  /* 0x0000000003007388 */ /* 0x002fe20000000800 */
[----:B------:R-:W-:Y:S06]  /*0630*/  BAR.SYNC.DEFER_BLOCKING 0x0 ;  /* 0x0000000000007b1d */ /* 0x000fec0000010000 */
[----:B------:R-:W0:Y:S04]  /*0640*/  LDS R5, [R16] ;  /* 0x0000000010057984 */ /* 0x000e280000000800 */
[----:B0-----:R0:W-:Y:S01]  /*0650*/  STS [R24], R5 ;  /* 0x0000000518007388 */ /* 0x0011e20000000800 */
[----:B------:R-:W-:Y:S06]  /*0660*/  BAR.SYNC.DEFER_BLOCKING 0x0 ;  /* 0x0000000000007b1d */ /* 0x000fec0000010000 */
[----:B------:R-:W-:Y:S05]  /*0670*/  @!P2 BRA `(.L_x_11) ;  /* 0x000000000088a947 */ /* 0x000fea0003800000 */
[----:B------:R-:W1:Y:S01]  /*0680*/  S2UR UR5, SR_CgaCtaId ;  /* 0x00000000000579c3 */ /* 0x000e620000008800 */
[----:B------:R-:W-:Y:S01]  /*0690*/  UMOV UR4, 0x400 ;  /* 0x0000040000047882 */ /* 0x000fe20000000000 */
[----:B------:R-:W-:Y:S01]  /*06a0*/  IMAD.MOV.U32 R9, RZ, RZ, 0x1 ;  /* 0x00000001ff097424 */ /* 0x000fe200078e00ff */
[----:B-1----:R-:W-:-:S06]  /*06b0*/  ULEA UR4, UR5, UR4, 0x18 ;  /* 0x0000000405047291 */ /* 0x002fcc000f8ec0ff */
[----:B------:R-:W-:-:S05]  /*06c0*/  MOV R25, UR4 ;  /* 0x0000000400197c02 */ /* 0x000fca0008000f00 */
[----:B------:R1:W2:Y:S02]  /*06d0*/  LDS R0, [R25] ;  /* 0x0000000019007984 */ /* 0x0002a40000000800 */
.L_x_13:
[----:B------:R-:W-:Y:S01]  /*06e0*/  IMAD R3, R9, 0x4, R25 ;  /* 0x0000000409037824 */ /* 0x000fe200078e0219 */
[----:B--2---:R-:W-:-:S04]  /*06f0*/  SHF.R.U32.HI R4, RZ, UR42, R0 ;  /* 0x0000002aff047c19 */ /* 0x004fc80008011600 */
[----:B0-----:R-:W-:Y:S01]  /*0700*/  LOP3.LUT R5, R4, 0x1, RZ, 0xc0, !PT ;  /* 0x0000000104057812 */ /* 0x001fe200078ec0ff */
[----:B------:R-:W0:Y:S02]  /*0710*/  LDS R3, [R3] ;  /* 0x0000000003037984 */ /* 0x000e240000000800 */
[----:B0-----:R-:W-:-:S04]  /*0720*/  SHF.R.U32.HI R0, RZ, UR42, R3 ;  /* 0x0000002aff007c19 */ /* 0x001fc80008011603 */
[----:B------:R-:W-:-:S04]  /*0730*/  LOP3.LUT R0, R0, 0x1, RZ, 0xc0, !PT ;  /* 0x0000000100007812 */ /* 0x000fc800078ec0ff */
[----:B------:R-:W-:-:S13]  /*0740*/  ISETP.GE.U32.AND P0, PT, R0, R5, PT ;  /* 0x000000050000720c */ /* 0x000fda0003f06070 */
[----:B------:R-:W-:Y:S05]  /*0750*/  @!P0 BRA `(.L_x_12) ;  /* 0x0000000000148947 */ /* 0x000fea0003800000 */
[----:B------:R-:W-:Y:S01]  /*0760*/  IADD3 R9, PT, PT, R9, 0x1, RZ ;  /* 0x0000000109097810 */ /* 0x000fe20007ffe0ff */
[----:B------:R-:W-:-:S03]  /*0770*/  IMAD.MOV.U32 R0, RZ, RZ, R3 ;  /* 0x000000ffff007224 */ /* 0x000fc600078e0003 */
[----:B------:R-:W-:-:S13]  /*0780*/  ISETP.NE.AND P0, PT, R9, UR40, PT ;  /* 0x0000002809007c0c */ /* 0x000fda000bf05270 */
[----:B------:R-:W-:Y:S05]  /*0790*/  @P0 BRA `(.L_x_13) ;  /* 0xfffffffc00d00947 */ /* 0x000fea000383ffff */
[----:B------:R-:W-:Y:S05]  /*07a0*/  BRA `(.L_x_11) ;  /* 0x00000000003c7947 */ /* 0x000fea0003800000 */
.L_x_12:
[----:B------:R-:W-:-:S09]  /*07b0*/  UISETP.NE.AND UP0, UPT, UR44, URZ, UPT ;  /* 0x000000ff2c00728c */ /* 0x000fd2000bf05270 */
[----:B------:R-:W-:Y:S05]  /*07c0*/  BRA.U UP0, `(.L_x_11) ;  /* 0x0000000100347547 */ /* 0x000fea000b800000 */
[----:B------:R-:W-:Y:S01]  /*07d0*/  MOV R12, 0x8 ;  /* 0x00000008000c7802 */ /* 0x000fe20000000f00 */
[----:B------:R-:W-:Y:S01]  /*07e0*/  IMAD.MOV.U32 R11, RZ, RZ, 0x1 ;  /* 0x00000001ff0b7424 */ /* 0x000fe200078e00ff */
[----:B------:R-:W-:Y:S01]  /*07f0*/  MOV R8, UR38 ;  /* 0x0000002600087c02 */ /* 0x000fe20008000f00 */
[----:B------:R-:W-:Y:S01]  /*0800*/  IMAD.MOV.U32 R10, RZ, RZ, RZ ;  /* 0x000000ffff0a7224 */ /* 0x000fe200078e00ff */
[----:B------:R-:W0:Y:S01]  /*0810*/  LDCU.64 UR4, c[0x4][URZ] ;  /* 0x01000000ff0477ac */ /* 0x000e220008000a00 */
[----:B------:R-:W-:Y:S01]  /*0820*/  IMAD.U32 R6, RZ, RZ, UR39 ;  /* 0x00000027ff067e24 */ /* 0x000fe2000f8e00ff */
[----:B------:R-:W2:Y:S01]  /*0830*/  LDC.64 R12, c[0x4][R12] ;  /* 0x010000000c0c7b82 */ /* 0x000ea20000000a00 */
[----:B------:R-:W-:Y:S01]  /*0840*/  IMAD.U32 R7, RZ, RZ, UR41 ;  /* 0x00000029ff077e24 */ /* 0x000fe2000f8e00ff */
[----:B------:R3:W-:Y:S01]  /*0850*/  STL.128 [R1], R8 ;  /* 0x0000000801007387 */ /* 0x0007e20000100c00 */
[----:B0-----:R-:W-:Y:S01]  /*0860*/  IMAD.U32 R4, RZ, RZ, UR4 ;  /* 0x00000004ff047e24 */ /* 0x001fe2000f8e00ff */
[----:B------:R-:W-:-:S07]  /*0870*/  MOV R5, UR5 ;  /* 0x0000000500057c02 */ /* 0x000fce0008000f00 */
[----:B------:R-:W-:-:S07]  /*0880*/  LEPC R20, `(.L_x_11) ;  /* 0x000000001014794e */ /* 0x000fce0000000000 */
[----:B-123--:R-:W-:Y:S05]  /*0890*/  CALL.ABS.NOINC R12 ;  /* 0x000000000c007343 */ /* 0x00efea0003c00000 */
.L_x_11:
[----:B------:R-:W-:Y:S05]  /*08a0*/  WARPSYNC.ALL ;  /* 0x0000000000007948 */ /* 0x000fea0003800000 */
[----:B------:R-:W2:Y:S01]  /*08b0*/  LDCU UR6, c[0x0][0x398] ;  /* 0x00007300ff0677ac */ /* 0x000ea20008000800 */
[----:B------:R-:W-:-:S04]  /*08c0*/  UIADD3 UR38, UPT, UPT, UR38, 0x1, URZ ;  /* 0x0000000126267890 */ /* 0x000fc8000fffe0ff */
[----:B--2---:R-:W-:Y:S01]  /*08d0*/  UISETP.NE.AND UP0, UPT, UR38, UR6, UPT ;  /* 0x000000062600728c */ /* 0x004fe2000bf05270 */
[----:B------:R-:W-:Y:S08]  /*08e0*/  BAR.SYNC.DEFER_BLOCKING 0x0 ;  /* 0x0000000000007b1d */ /* 0x000ff00000010000 */
[----:B------:R-:W-:Y:S05]  /*08f0*/  BRA.U UP0, `(.L_x_14) ;  /* 0xfffffff900907547 */ /* 0x000fea000b83ffff */
.L_x_8:
[----:B0-----:R-:W0:Y:S01]  /*0900*/  LDS R5, [R24] ;  /* 0x0000000018057984 */ /* 0x001e220000000800 */
[----:B------:R-:W2:Y:S01]  /*0910*/  LDCU UR5, c[0x0][0x39c] ;  /* 0x00007380ff0577ac */ /* 0x000ea20008000800 */
[----:B------:R-:W3:Y:S01]  /*0920*/  LDC.64 R2, c[0x0][0x390] ;  /* 0x0000e400ff027b82 */ /* 0x000ee20000000a00 */
[----:B------:R-:W-:Y:S02]  /*0930*/  UMOV UR4, 0xffffffff ;  /* 0xffffffff00047882 */ /* 0x000fe40000000000 */
[----:B------:R-:W-:Y:S01]  /*0940*/  USHF.L.U32 UR4, UR4, UR6, URZ ;  /* 0x0000000604047299 */ /* 0x000fe200080006ff */
[----:B0-----:R0:W-:Y:S04]  /*0950*/  STG.E desc[UR36][R28.64], R5 ;  /* 0x000000051c007986 */ /* 0x0011e8000c101924 */
[----:B------:R-:W-:Y:S01]  /*0960*/  BAR.SYNC.DEFER_BLOCKING 0x0 ;  /* 0x0000000000007b1d */ /* 0x000fe20000010000 */
[----:B0-----:R-:W-:-:S05]  /*0970*/  IMAD.MOV.U32 R5, RZ, RZ, 0x1 ;  /* 0x00000001ff057424 */ /* 0x001fca00078e00ff */
[----:B------:R-:W2:Y:S02]  /*0980*/  LDS R0, [R24] ;  /* 0x0000000018007984 */ /* 0x000ea40000000800 */
[----:B--2---:R-:W-:Y:S01]  /*0990*/  SHF.R.U32.HI R0, RZ, UR5, R0 ;  /* 0x00000005ff007c19 */ /* 0x004fe20008011600 */
[----:B------:R-:W-:-:S03]  /*09a0*/  USHF.L.U32 UR5, UR44, UR6, URZ ;  /* 0x000000062c057299 */ /* 0x000fc600080006ff */
[----:B------:R-:W-:-:S04]  /*09b0*/  LOP3.LUT R0, R0, UR4, RZ, 0x30, !PT ;  /* 0x0000000400007c12 */ /* 0x000fc8000f8e30ff */
[----:B------:R-:W-:-:S05]  /*09c0*/  IADD3 R7, PT, PT, R0, UR5, RZ ;  /* 0x0000000500077c10 */ /* 0x000fca000fffe0ff */
[----:B---3--:R-:W-:-:S05]  /*09d0*/  IMAD.WIDE R2, R7, 0x4, R2 ;  /* 0x0000000407027825 */ /* 0x008fca00078e0202 */
[----:B------:R-:W-:Y:S01]  /*09e0*/  REDG.E.ADD.STRONG.GPU desc[UR36][R2.64], R5 ;  /* 0x000000050200798e */ /* 0x000fe2000c12e124 */
[----:B------:R-:W-:Y:S05]  /*09f0*/  EXIT ;  /* 0x000000000000794d */ /* 0x000fea0003800000 */
.L_x_15:
        /* <DEDUP_REMOVED lines=16> */
.L_x_17:


//--------------------- .nv.global.init           --------------------------
	.section	.nv.global.init,"aw",@progbits
.nv.global.init:
	.type		$str,@object
	.size		$str,(.L_0 - $str)
$str:
        /*0000*/ 	.byte	0x0a, 0x2d, 0x2d, 0x2d, 0x2d, 0x2d, 0x0a, 0x44, 0x4d, 0x2e, 0x25, 0x64, 0x20, 0x2d, 0x20, 0x25
        /*0010*/ 	.byte	0x64, 0x20, 0x2d, 0x20, 0x25, 0x64, 0x20, 0x3c, 0x20, 0x25, 0x64, 0x0a, 0x00
.L_0:


//--------------------- .nv.shared._Z7scatterPjS_iPiS0_ii --------------------------
	.section	.nv.shared._Z7scatterPjS_iPiS0_ii,"aw",@nobits
	.sectionflags	@""
	.align	16
	.zero		1024


//--------------------- .nv.shared.reserved.0     --------------------------
	.section	.nv.shared.reserved.0,"aw",@nobits
	.weak		__nv_reservedSMEM_offset_0_alias
	.size		__nv_reservedSMEM_offset_0_alias, 0, 64
	.other		__nv_reservedSMEM_offset_0_alias,@"STO_CUDA_RESERVED_SHARED STV_DEFAULT"
__nv_reservedSMEM_offset_0_alias:
	.zero		0
	.zero		64


//--------------------- .nv.shared._Z20computeHistLocalSortPjiPiii --------------------------
	.section	.nv.shared._Z20computeHistLocalSortPjiPiii,"aw",@nobits
	.sectionflags	@""
	.align	16
	.zero		1024


//--------------------- .nv.constant0._Z7scatterPjS_iPiS0_ii --------------------------
	.section	.nv.constant0._Z7scatterPjS_iPiS0_ii,"a",@progbits
	.sectionflags	@""
	.align	4
.nv.constant0._Z7scatterPjS_iPiS0_ii:
	.zero		944


//--------------------- .nv.constant0._Z20computeHistLocalSortPjiPiii --------------------------
	.section	.nv.constant0._Z20computeHistLocalSortPjiPiii,"a",@progbits
	.sectionflags	@""
	.align	4
.nv.constant0._Z20computeHistLocalSortPjiPiii:
	.zero		928


//--------------------- SYMBOLS --------------------------

	.type		.nv.reservedSmem.offset0,@object
	.size		.nv.reservedSmem.offset0,0x4
	.type		.nv.reservedSmem.cap,@object
	.size		.nv.reservedSmem.cap,0x4
	.type		vprintf,@function
